	.target	sm_90a

	.elftype	@"ET_EXEC"


//--------------------- .note.nv.tkinfo           --------------------------
	.section	.note.nv.tkinfo,"",@"SHT_NOTE"
	.sectionflags	@"SHF_NOTE_NV_TKINFO"
	.tkinfo
        /*0018*/ 	.word	0x00000002
        /*0030*/ 	.string	""
        /*0030*/ 	.string	"ptxas"
        /*0030*/ 	.string	"Cuda compilation tools, release 13.0, V13.0.88"
        /*0030*/ 	.string	"Build cuda_13.0.r13.0/compiler.36424714_0"
        /*0030*/ 	.string	"-arch sm_90a -m 64 "



//--------------------- .note.nv.cuinfo           --------------------------
	.section	.note.nv.cuinfo,"",@"SHT_NOTE"
	.sectionflags	@"SHF_NOTE_NV_CUINFO"
        /*0018*/ 	.short	0x0002
        /*001a*/ 	.short	0x005a
        /*001c*/ 	.short	0x0082
	.zero		2


//--------------------- .nv.info                  --------------------------
	.section	.nv.info,"",@"SHT_CUDA_INFO"
	.align	4


	//----- nvinfo : EIATTR_REGCOUNT
	.align		4
        /*0000*/ 	.byte	0x04, 0x2f
        /*0002*/ 	.short	(.L_12 - .L_11)
	.align		4
.L_11:
        /*0004*/ 	.word	index@(_ZN7cutlass13device_kernelINS_4gemm6kernel13GemmUniversalIN4cute5tupleIJiiiiEEENS1_10collective13CollectiveMmaINS1_37MainloopSm90TmaGmmaWarpSpecializedFP8ILi4ENS5_IJNS4_1CILi2EEESB_NSA_ILi1EEEEEENS1_35KernelTmaWarpSpecializedCooperativeEEENS5_IJNSA_ILi128EEENSA_ILi256EEENSA_ILi64EEEEEENS_12float_e5m2_tENS5_IJlSC_lEEESK_SL_NS4_8TiledMMAINS4_8MMA_AtomIJNS4_4SM904GMMA31MMA_64x256x32_F32E5M2E5M2_SS_TNILNSP_7ScaleInE1ELSR_1EEEEEENS4_6LayoutINS5_IJSB_SC_SC_EEENS5_IJSC_NSA_ILi0EEESW_EEEEENS5_IJNS4_10UnderscoreESZ_SZ_EEEEENS4_23SM90_TMA_LOAD_MULTICASTENS4_14ComposedLayoutINS4_7SwizzleILi2ELi4ELi3EEENS4_18smem_ptr_flag_bitsILi8EEENSU_INS5_IJNSA_ILi8EEESI_EEENS5_IJSI_SC_EEEEEEEvNS4_8identityES12_S1C_vS1D_EENS_8epilogue10collective6detail29Sm90TmaWarpSpecializedAdapterINS1G_15DefaultEpilogueISK_SL_SL_NS1F_6thread17LinearCombinationISK_Li1EffLNS1K_9ScaleType4KindE0ELNS_15FloatRoundStyleE2ESK_EENS1_15EpilogueDefaultEEEEEvvEEEEvNT_6ParamsE)
        /*0008*/ 	.word	0x000000a8


	//----- nvinfo : EIATTR_FRAME_SIZE
	.align		4
.L_12:
        /*000c*/ 	.byte	0x04, 0x11
        /*000e*/ 	.short	(.L_14 - .L_13)
	.align		4
.L_13:
        /*0010*/ 	.word	index@(_ZN7cutlass13device_kernelINS_4gemm6kernel13GemmUniversalIN4cute5tupleIJiiiiEEENS1_10collective13CollectiveMmaINS1_37MainloopSm90TmaGmmaWarpSpecializedFP8ILi4ENS5_IJNS4_1CILi2EEESB_NSA_ILi1EEEEEENS1_35KernelTmaWarpSpecializedCooperativeEEENS5_IJNSA_ILi128EEENSA_ILi256EEENSA_ILi64EEEEEENS_12float_e5m2_tENS5_IJlSC_lEEESK_SL_NS4_8TiledMMAINS4_8MMA_AtomIJNS4_4SM904GMMA31MMA_64x256x32_F32E5M2E5M2_SS_TNILNSP_7ScaleInE1ELSR_1EEEEEENS4_6LayoutINS5_IJSB_SC_SC_EEENS5_IJSC_NSA_ILi0EEESW_EEEEENS5_IJNS4_10UnderscoreESZ_SZ_EEEEENS4_23SM90_TMA_LOAD_MULTICASTENS4_14ComposedLayoutINS4_7SwizzleILi2ELi4ELi3EEENS4_18smem_ptr_flag_bitsILi8EEENSU_INS5_IJNSA_ILi8EEESI_EEENS5_IJSI_SC_EEEEEEEvNS4_8identityES12_S1C_vS1D_EENS_8epilogue10collective6detail29Sm90TmaWarpSpecializedAdapterINS1G_15DefaultEpilogueISK_SL_SL_NS1F_6thread17LinearCombinationISK_Li1EffLNS1K_9ScaleType4KindE0ELNS_15FloatRoundStyleE2ESK_EENS1_15EpilogueDefaultEEEEEvvEEEEvNT_6ParamsE)
        /*0014*/ 	.word	0x00000108


	//----- nvinfo : EIATTR_MIN_STACK_SIZE
	.align		4
.L_14:
        /*0018*/ 	.byte	0x04, 0x12
        /*001a*/ 	.short	(.L_16 - .L_15)
	.align		4
.L_15:
        /*001c*/ 	.word	index@(_ZN7cutlass13device_kernelINS_4gemm6kernel13GemmUniversalIN4cute5tupleIJiiiiEEENS1_10collective13CollectiveMmaINS1_37MainloopSm90TmaGmmaWarpSpecializedFP8ILi4ENS5_IJNS4_1CILi2EEESB_NSA_ILi1EEEEEENS1_35KernelTmaWarpSpecializedCooperativeEEENS5_IJNSA_ILi128EEENSA_ILi256EEENSA_ILi64EEEEEENS_12float_e5m2_tENS5_IJlSC_lEEESK_SL_NS4_8TiledMMAINS4_8MMA_AtomIJNS4_4SM904GMMA31MMA_64x256x32_F32E5M2E5M2_SS_TNILNSP_7ScaleInE1ELSR_1EEEEEENS4_6LayoutINS5_IJSB_SC_SC_EEENS5_IJSC_NSA_ILi0EEESW_EEEEENS5_IJNS4_10UnderscoreESZ_SZ_EEEEENS4_23SM90_TMA_LOAD_MULTICASTENS4_14ComposedLayoutINS4_7SwizzleILi2ELi4ELi3EEENS4_18smem_ptr_flag_bitsILi8EEENSU_INS5_IJNSA_ILi8EEESI_EEENS5_IJSI_SC_EEEEEEEvNS4_8identityES12_S1C_vS1D_EENS_8epilogue10collective6detail29Sm90TmaWarpSpecializedAdapterINS1G_15DefaultEpilogueISK_SL_SL_NS1F_6thread17LinearCombinationISK_Li1EffLNS1K_9ScaleType4KindE0ELNS_15FloatRoundStyleE2ESK_EENS1_15EpilogueDefaultEEEEEvvEEEEvNT_6ParamsE)
        /*0020*/ 	.word	0x00000108
.L_16:


//--------------------- .nv.compat                --------------------------
	.section	.nv.compat,"",@"SHT_CUDA_COMPAT_INFO"
	.align	4
        /*0000*/ 	.byte	0x02, 0x09, 0x01, 0x00, 0x02, 0x02, 0x04, 0x00, 0x02, 0x05, 0x05, 0x00, 0x03, 0x07, 0x01, 0x01
        /*0010*/ 	.byte	0x02, 0x03, 0x01, 0x00, 0x02, 0x06, 0x01, 0x00, 0x04, 0x0b, 0x08, 0x00, 0x00, 0x00, 0x00, 0x00
        /*0020*/ 	.byte	0x00, 0x00, 0x00, 0x00


//--------------------- .nv.info._ZN7cutlass13device_kernelINS_4gemm6kernel13GemmUniversalIN4cute5tupleIJiiiiEEENS1_10collective13CollectiveMmaINS1_37MainloopSm90TmaGmmaWarpSpecializedFP8ILi4ENS5_IJNS4_1CILi2EEESB_NSA_ILi1EEEEEENS1_35KernelTmaWarpSpecializedCooperativeEEENS5_IJNSA_ILi128EEENSA_ILi256EEENSA_ILi64EEEEEENS_12float_e5m2_tENS5_IJlSC_lEEESK_SL_NS4_8TiledMMAINS4_8MMA_AtomIJNS4_4SM904GMMA31MMA_64x256x32_F32E5M2E5M2_SS_TNILNSP_7ScaleInE1ELSR_1EEEEEENS4_6LayoutINS5_IJSB_SC_SC_EEENS5_IJSC_NSA_ILi0EEESW_EEEEENS5_IJNS4_10UnderscoreESZ_SZ_EEEEENS4_23SM90_TMA_LOAD_MULTICASTENS4_14ComposedLayoutINS4_7SwizzleILi2ELi4ELi3EEENS4_18smem_ptr_flag_bitsILi8EEENSU_INS5_IJNSA_ILi8EEESI_EEENS5_IJSI_SC_EEEEEEEvNS4_8identityES12_S1C_vS1D_EENS_8epilogue10collective6detail29Sm90TmaWarpSpecializedAdapterINS1G_15DefaultEpilogueISK_SL_SL_NS1F_6thread17LinearCombinationISK_Li1EffLNS1K_9ScaleType4KindE0ELNS_15FloatRoundStyleE2ESK_EENS1_15EpilogueDefaultEEEEEvvEEEEvNT_6ParamsE --------------------------
	.section	.nv.info._ZN7cutlass13device_kernelINS_4gemm6kernel13GemmUniversalIN4cute5tupleIJiiiiEEENS1_10collective13CollectiveMmaINS1_37MainloopSm90TmaGmmaWarpSpecializedFP8ILi4ENS5_IJNS4_1CILi2EEESB_NSA_ILi1EEEEEENS1_35KernelTmaWarpSpecializedCooperativeEEENS5_IJNSA_ILi128EEENSA_ILi256EEENSA_ILi64EEEEEENS_12float_e5m2_tENS5_IJlSC_lEEESK_SL_NS4_8TiledMMAINS4_8MMA_AtomIJNS4_4SM904GMMA31MMA_64x256x32_F32E5M2E5M2_SS_TNILNSP_7ScaleInE1ELSR_1EEEEEENS4_6LayoutINS5_IJSB_SC_SC_EEENS5_IJSC_NSA_ILi0EEESW_EEEEENS5_IJNS4_10UnderscoreESZ_SZ_EEEEENS4_23SM90_TMA_LOAD_MULTICASTENS4_14ComposedLayoutINS4_7SwizzleILi2ELi4ELi3EEENS4_18smem_ptr_flag_bitsILi8EEENSU_INS5_IJNSA_ILi8EEESI_EEENS5_IJSI_SC_EEEEEEEvNS4_8identityES12_S1C_vS1D_EENS_8epilogue10collective6detail29Sm90TmaWarpSpecializedAdapterINS1G_15DefaultEpilogueISK_SL_SL_NS1F_6thread17LinearCombinationISK_Li1EffLNS1K_9ScaleType4KindE0ELNS_15FloatRoundStyleE2ESK_EENS1_15EpilogueDefaultEEEEEvvEEEEvNT_6ParamsE,"",@"SHT_CUDA_INFO"
	.sectionflags	@""
	.align	4


	//----- nvinfo : EIATTR_CUDA_API_VERSION
	.align		4
        /*0000*/ 	.byte	0x04, 0x37
        /*0002*/ 	.short	(.L_18 - .L_17)
.L_17:
        /*0004*/ 	.word	0x00000082


	//----- nvinfo : EIATTR_KPARAM_INFO
	.align		4
.L_18:
        /*0008*/ 	.byte	0x04, 0x17
        /*000a*/ 	.short	(.L_20 - .L_19)
.L_19:
        /*000c*/ 	.word	0x00000000
        /*0010*/ 	.short	0x0000
        /*0012*/ 	.short	0x0070
        /*0014*/ 	.byte	0x00, 0xf0, 0x01, 0x10


	//----- nvinfo : EIATTR_SPARSE_MMA_MASK
	.align		4
.L_20:
        /*0018*/ 	.byte	0x03, 0x50
        /*001a*/ 	.short	0x0000


	//----- nvinfo : EIATTR_MAXREG_COUNT
	.align		4
        /*001c*/ 	.byte	0x03, 0x1b
        /*001e*/ 	.short	0x00a8


	//----- nvinfo : EIATTR_NUM_BARRIERS
	.align		4
        /*0020*/ 	.byte	0x02, 0x4c
        /*0022*/ 	.byte	0x01
	.zero		1


	//----- nvinfo : EIATTR_ANNOTATIONS
	.align		4
        /*0024*/ 	.byte	0x04, 0x55
        /*0026*/ 	.short	(.L_22 - .L_21)


	//   ....[0]....
.L_21:
        /*0028*/ 	.word	0x00000001
        /*002c*/ 	.byte	0x10, 0x07, 0x00, 0x00, 0x01, 0x00, 0x00, 0x00, 0x00, 0x08, 0x00, 0x00, 0x01, 0x00, 0x00, 0x00
        /* <DEDUP_REMOVED lines=199> */
        /*0cac*/ 	.byte	0x60, 0x04, 0x01, 0x00


	//----- nvinfo : EIATTR_MERCURY_ISA_VERSION
	.align		4
.L_22:
        /*0cb0*/ 	.byte	0x03, 0x5f
        /*0cb2*/ 	.short	0x0101


	//----- nvinfo : EIATTR_INT_WARP_WIDE_INSTR_OFFSETS
	.align		4
        /*0cb4*/ 	.byte	0x04, 0x31
        /*0cb6*/ 	.short	(.L_24 - .L_23)


	//   ....[0]....
.L_23:
        /*0cb8*/ 	.word	0x00000550


	//   ....[1]....
        /*0cbc*/ 	.word	0x00000570


	//   ....[2]....
        /*0cc0*/ 	.word	0x000006e0


	//   ....[3]....
        /*0cc4*/ 	.word	0x00005290


	//----- nvinfo : EIATTR_COOP_GROUP_MASK_REGIDS
	.align		4
.L_24:
        /*0cc8*/ 	.byte	0x04, 0x29
        /*0cca*/ 	.short	(.L_26 - .L_25)


	//   ....[0]....
.L_25:
        /*0ccc*/ 	.word	0xffffffff


	//   ....[1]....
        /*0cd0*/ 	.word	0xffffffff


	//   ....[2]....
        /*0cd4*/ 	.word	0xffffffff


	//   ....[3]....
        /*0cd8*/ 	.word	0xffffffff


	//   ....[4]....
        /*0cdc*/ 	.word	0xffffffff


	//   ....[5]....
        /*0ce0*/ 	.word	0xffffffff


	//----- nvinfo : EIATTR_COOP_GROUP_INSTR_OFFSETS
	.align		4
.L_26:
        /*0ce4*/ 	.byte	0x04, 0x28
        /*0ce6*/ 	.short	(.L_28 - .L_27)


	//   ....[0]....
.L_27:
        /*0ce8*/ 	.word	0x00000070


	//   ....[1]....
        /*0cec*/ 	.word	0x00000080


	//   ....[2]....
        /*0cf0*/ 	.word	0x000001a0


	//   ....[3]....
        /*0cf4*/ 	.word	0x000003c0


	//   ....[4]....
        /*0cf8*/ 	.word	0x00000840


	//   ....[5]....
        /*0cfc*/ 	.word	0x000015c0


	//----- nvinfo : EIATTR_REG_RECONFIG
	.align		4
.L_28:
        /*0d00*/ 	.byte	0x01, 0x54
	.zero		2


	//----- nvinfo : EIATTR_MBARRIER_INSTR_OFFSETS
	.align		4
        /*0d04*/ 	.byte	0x04, 0x39
        /*0d06*/ 	.short	(.L_30 - .L_29)


	//   ....[0]....
.L_29:
        /*0d08*/ 	.word	0x00000320
        /*0d0c*/ 	.word	0x000000ff
        /*0d10*/ 	.word	0x00000000
        /*0d14*/ 	.short	0x0100
        /*0d16*/ 	.byte	0x09
	.zero		1


	//   ....[1]....
        /*0d18*/ 	.word	0x00000330
        /*0d1c*/ 	.word	0x000000ff
        /*0d20*/ 	.word	0x00000020
        /*0d24*/ 	.short	0x0100
        /*0d26*/ 	.byte	0x09
	.zero		1


	//   ....[2]....
        /*0d28*/ 	.word	0x00000340
        /*0d2c*/ 	.word	0x000000ff
        /*0d30*/ 	.word	0x00000008
        /*0d34*/ 	.short	0x0100
        /*0d36*/ 	.byte	0x09
	.zero		1


	//   ....[3]....
        /*0d38*/ 	.word	0x00000350
        /*0d3c*/ 	.word	0x000000ff
        /*0d40*/ 	.word	0x00000028
        /*0d44*/ 	.short	0x0100
        /*0d46*/ 	.byte	0x09
	.zero		1


	//   ....[4]....
        /*0d48*/ 	.word	0x00000360
        /*0d4c*/ 	.word	0x000000ff
        /*0d50*/ 	.word	0x00000010
        /*0d54*/ 	.short	0x0100
        /*0d56*/ 	.byte	0x09
	.zero		1


	//   ....[5]....
        /*0d58*/ 	.word	0x00000370
        /*0d5c*/ 	.word	0x000000ff
        /*0d60*/ 	.word	0x00000030
        /*0d64*/ 	.short	0x0100
        /*0d66*/ 	.byte	0x09
	.zero		1


	//   ....[6]....
        /*0d68*/ 	.word	0x00000380
        /*0d6c*/ 	.word	0x000000ff
        /*0d70*/ 	.word	0x00000018
        /*0d74*/ 	.short	0x0100
        /*0d76*/ 	.byte	0x09
	.zero		1


	//   ....[7]....
        /*0d78*/ 	.word	0x00000390
        /*0d7c*/ 	.word	0x000000ff
        /*0d80*/ 	.word	0x00000038
        /*0d84*/ 	.short	0x0100
        /*0d86*/ 	.byte	0x09
	.zero		1


	//   ....[8]....
        /*0d88*/ 	.word	0x00000770
        /*0d8c*/ 	.word	0x000000ff
        /*0d90*/ 	.word	0x00000050
        /*0d94*/ 	.short	0x0100
        /*0d96*/ 	.byte	0x06
	.zero		1


	//   ....[9]....
        /*0d98*/ 	.word	0x000007e0
        /*0d9c*/ 	.word	0x000000ff
        /*0da0*/ 	.word	0x00000058
        /*0da4*/ 	.short	0x0100
        /*0da6*/ 	.byte	0x06
	.zero		1


	//   ....[10]....
        /*0da8*/ 	.word	0x00001dd0
        /*0dac*/ 	.word	0x000000ff
        /*0db0*/ 	.word	0x00000000
        /*0db4*/ 	.short	0x010a
        /*0db6*/ 	.byte	0x06
	.zero		1


	//   ....[11]....
        /*0db8*/ 	.word	0x00001e10
        /*0dbc*/ 	.word	0x000000ff
        /*0dc0*/ 	.word	0x00000000
        /*0dc4*/ 	.short	0x010a
        /*0dc6*/ 	.byte	0x06
	.zero		1


	//   ....[12]....
        /*0dc8*/ 	.word	0x00003020
        /*0dcc*/ 	.word	0x000000ff
        /*0dd0*/ 	.word	0x00000000
        /*0dd4*/ 	.short	0x010a
        /*0dd6*/ 	.byte	0x09
	.zero		1


	//   ....[13]....
        /*0dd8*/ 	.word	0x00003060
        /*0ddc*/ 	.word	0x000000ff
        /*0de0*/ 	.word	0x00000000
        /*0de4*/ 	.short	0x010a
        /*0de6*/ 	.byte	0x09
	.zero		1


	//   ....[14]....
        /*0de8*/ 	.word	0x000040f0
        /*0dec*/ 	.word	0x000000e5
        /*0df0*/ 	.word	0x00000000
        /*0df4*/ 	.short	0x0101
        /*0df6*/ 	.byte	0x3f
	.zero		1


	//   ....[15]....
        /*0df8*/ 	.word	0x00005320
        /*0dfc*/ 	.word	0x00000018
        /*0e00*/ 	.word	0x00000000
        /*0e04*/ 	.short	0x0101
        /*0e06*/ 	.byte	0x3f
	.zero		1


	//   ....[16]....
        /*0e08*/ 	.word	0x0000f630
        /*0e0c*/ 	.word	0x0000000b
        /*0e10*/ 	.word	0x00000020
        /*0e14*/ 	.short	0x010a
        /*0e16*/ 	.byte	0x3f
	.zero		1


	//   ....[17]....
        /*0e18*/ 	.word	0x0000fa70
        /*0e1c*/ 	.word	0x00000003
        /*0e20*/ 	.word	0x00000058
        /*0e24*/ 	.short	0x0101
        /*0e26*/ 	.byte	0x3f
	.zero		1


	//   ....[18]....
        /*0e28*/ 	.word	0x000101b0
        /*0e2c*/ 	.word	0x00000007
        /*0e30*/ 	.word	0x00000000
        /*0e34*/ 	.short	0x010a
        /*0e36*/ 	.byte	0x3f
	.zero		1


	//   ....[19]....
        /*0e38*/ 	.word	0x00010230
        /*0e3c*/ 	.word	0x00000009
        /*0e40*/ 	.word	0x00000000
        /*0e44*/ 	.short	0x010a
        /*0e46*/ 	.byte	0x3f
	.zero		1


	//   ....[20]....
        /*0e48*/ 	.word	0x000102c0
        /*0e4c*/ 	.word	0x00000006
        /*0e50*/ 	.word	0x00000000
        /*0e54*/ 	.short	0x010a
        /*0e56*/ 	.byte	0x3f
	.zero		1


	//   ....[21]....
        /*0e58*/ 	.word	0x00010350
        /*0e5c*/ 	.word	0x00000003
        /*0e60*/ 	.word	0x00000000
        /*0e64*/ 	.short	0x010a
        /*0e66*/ 	.byte	0x3f
	.zero		1


	//   ....[22]....
        /*0e68*/ 	.word	0x000103c0
        /*0e6c*/ 	.word	0x00000003
        /*0e70*/ 	.word	0x00000000
        /*0e74*/ 	.short	0x010a
        /*0e76*/ 	.byte	0x3f
	.zero		1


	//   ....[23]....
        /*0e78*/ 	.word	0x00010430
        /*0e7c*/ 	.word	0x00000000
        /*0e80*/ 	.word	0x00000000
        /*0e84*/ 	.short	0x010a
        /*0e86*/ 	.byte	0x3f
	.zero		1


	//   ....[24]....
        /*0e88*/ 	.word	0x00010510
        /*0e8c*/ 	.word	0x0000000b
        /*0e90*/ 	.word	0x00000020
        /*0e94*/ 	.short	0x010a
        /*0e96*/ 	.byte	0x3f
	.zero		1


	//   ....[25]....
        /*0e98*/ 	.word	0x000105e0
        /*0e9c*/ 	.word	0x00000007
        /*0ea0*/ 	.word	0x00000000
        /*0ea4*/ 	.short	0x010a
        /*0ea6*/ 	.byte	0x3f
	.zero		1


	//   ....[26]....
        /*0ea8*/ 	.word	0x00010630
        /*0eac*/ 	.word	0x00000009
        /*0eb0*/ 	.word	0x00000000
        /*0eb4*/ 	.short	0x010a
        /*0eb6*/ 	.byte	0x3f
	.zero		1


	//   ....[27]....
        /*0eb8*/ 	.word	0x00010680
        /*0ebc*/ 	.word	0x00000006
        /*0ec0*/ 	.word	0x00000000
        /*0ec4*/ 	.short	0x010a
        /*0ec6*/ 	.byte	0x3f
	.zero		1


	//----- nvinfo : EIATTR_NUM_MBARRIERS
	.align		4
.L_30:
        /*0ec8*/ 	.byte	0x03, 0x38
        /*0eca*/ 	.short	0x000a


	//----- nvinfo : EIATTR_EXIT_INSTR_OFFSETS
	.align		4
        /*0ecc*/ 	.byte	0x04, 0x1c
        /*0ece*/ 	.short	(.L_32 - .L_31)


	//   ....[0]....
.L_31:
        /*0ed0*/ 	.word	0x000009d0


	//   ....[1]....
        /*0ed4*/ 	.word	0x00001260


	//   ....[2]....
        /*0ed8*/ 	.word	0x0000ec40


	//   ....[3]....
        /*0edc*/ 	.word	0x0000f1d0


	//   ....[4]....
        /*0ee0*/ 	.word	0x000103a0


	//----- nvinfo : EIATTR_MAX_THREADS
	.align		4
.L_32:
        /*0ee4*/ 	.byte	0x04, 0x05
        /*0ee6*/ 	.short	(.L_34 - .L_33)
.L_33:
        /*0ee8*/ 	.word	0x00000180
        /*0eec*/ 	.word	0x00000001
        /*0ef0*/ 	.word	0x00000001


	//----- nvinfo : EIATTR_CRS_STACK_SIZE
	.align		4
.L_34:
        /*0ef4*/ 	.byte	0x04, 0x1e
        /*0ef6*/ 	.short	(.L_36 - .L_35)
.L_35:
        /*0ef8*/ 	.word	0x00000000


	//----- nvinfo : EIATTR_CBANK_PARAM_SIZE
	.align		4
.L_36:
        /*0efc*/ 	.byte	0x03, 0x19
        /*0efe*/ 	.short	0x0470


	//----- nvinfo : EIATTR_PARAM_CBANK
	.align		4
        /*0f00*/ 	.byte	0x04, 0x0a
        /*0f02*/ 	.short	(.L_38 - .L_37)
	.align		4
.L_37:
        /*0f04*/ 	.word	index@(.nv.constant0._ZN7cutlass13device_kernelINS_4gemm6kernel13GemmUniversalIN4cute5tupleIJiiiiEEENS1_10collective13CollectiveMmaINS1_37MainloopSm90TmaGmmaWarpSpecializedFP8ILi4ENS5_IJNS4_1CILi2EEESB_NSA_ILi1EEEEEENS1_35KernelTmaWarpSpecializedCooperativeEEENS5_IJNSA_ILi128EEENSA_ILi256EEENSA_ILi64EEEEEENS_12float_e5m2_tENS5_IJlSC_lEEESK_SL_NS4_8TiledMMAINS4_8MMA_AtomIJNS4_4SM904GMMA31MMA_64x256x32_F32E5M2E5M2_SS_TNILNSP_7ScaleInE1ELSR_1EEEEEENS4_6LayoutINS5_IJSB_SC_SC_EEENS5_IJSC_NSA_ILi0EEESW_EEEEENS5_IJNS4_10UnderscoreESZ_SZ_EEEEENS4_23SM90_TMA_LOAD_MULTICASTENS4_14ComposedLayoutINS4_7SwizzleILi2ELi4ELi3EEENS4_18smem_ptr_flag_bitsILi8EEENSU_INS5_IJNSA_ILi8EEESI_EEENS5_IJSI_SC_EEEEEEEvNS4_8identityES12_S1C_vS1D_EENS_8epilogue10collective6detail29Sm90TmaWarpSpecializedAdapterINS1G_15DefaultEpilogueISK_SL_SL_NS1F_6thread17LinearCombinationISK_Li1EffLNS1K_9ScaleType4KindE0ELNS_15FloatRoundStyleE2ESK_EENS1_15EpilogueDefaultEEEEEvvEEEEvNT_6ParamsE)
        /*0f08*/ 	.short	0x0210
        /*0f0a*/ 	.short	0x0470


	//----- nvinfo : EIATTR_SW_WAR
	.align		4
.L_38:
        /*0f0c*/ 	.byte	0x04, 0x36
        /*0f0e*/ 	.short	(.L_40 - .L_39)
.L_39:
        /*0f10*/ 	.word	0x00000008
.L_40:


//--------------------- .nv.callgraph             --------------------------
	.section	.nv.callgraph,"",@"SHT_CUDA_CALLGRAPH"
	.align	4
	.sectionentsize	8
	.align		4
        /*0000*/ 	.word	0x00000000
	.align		4
        /*0004*/ 	.word	0xffffffff
	.align		4
        /*0008*/ 	.word	0x00000000
	.align		4
        /*000c*/ 	.word	0xfffffffe
	.align		4
        /*0010*/ 	.word	0x00000000
	.align		4
        /*0014*/ 	.word	0xfffffffd
	.align		4
        /*0018*/ 	.word	0x00000000
	.align		4
        /*001c*/ 	.word	0xfffffffc


//--------------------- .nv.constant4             --------------------------
	.section	.nv.constant4,"a",@progbits
	.align	8
	.align		8
.nv.constant4:
        /*0000*/ 	.dword	_ZN39_INTERNAL_4204ec1c_4_k_cu_b54573f0_54764cuda3std3__45__cpo5beginE
	.align		8
        /*0008*/ 	.dword	_ZN39_INTERNAL_4204ec1c_4_k_cu_b54573f0_54764cuda3std3__45__cpo3endE
	.align		8
        /*0010*/ 	.dword	_ZN39_INTERNAL_4204ec1c_4_k_cu_b54573f0_54764cuda3std3__45__cpo6cbeginE
	.align		8
        /*0018*/ 	.dword	_ZN39_INTERNAL_4204ec1c_4_k_cu_b54573f0_54764cuda3std3__45__cpo4cendE
	.align		8
        /*0020*/ 	.dword	_ZN39_INTERNAL_4204ec1c_4_k_cu_b54573f0_54764cuda3std3__441_GLOBAL__N__4204ec1c_4_k_cu_b54573f0_54766ignoreE
	.align		8
        /*0028*/ 	.dword	_ZN39_INTERNAL_4204ec1c_4_k_cu_b54573f0_54764cuda3std3__419piecewise_constructE
	.align		8
        /*0030*/ 	.dword	_ZN39_INTERNAL_4204ec1c_4_k_cu_b54573f0_54764cuda3std3__48in_placeE
	.align		8
        /*0038*/ 	.dword	_ZN39_INTERNAL_4204ec1c_4_k_cu_b54573f0_54764cuda3std6ranges3__45__cpo4swapE
	.align		8
        /*0040*/ 	.dword	_ZN39_INTERNAL_4204ec1c_4_k_cu_b54573f0_54764cuda3std6ranges3__45__cpo9iter_moveE
	.align		8
        /*0048*/ 	.dword	_ZN39_INTERNAL_4204ec1c_4_k_cu_b54573f0_54764cute7productE
	.align		8
        /*0050*/ 	.dword	_ZN39_INTERNAL_4204ec1c_4_k_cu_b54573f0_54764cute1_E


//--------------------- .text._ZN7cutlass13device_kernelINS_4gemm6kernel13GemmUniversalIN4cute5tupleIJiiiiEEENS1_10collective13CollectiveMmaINS1_37MainloopSm90TmaGmmaWarpSpecializedFP8ILi4ENS5_IJNS4_1CILi2EEESB_NSA_ILi1EEEEEENS1_35KernelTmaWarpSpecializedCooperativeEEENS5_IJNSA_ILi128EEENSA_ILi256EEENSA_ILi64EEEEEENS_12float_e5m2_tENS5_IJlSC_lEEESK_SL_NS4_8TiledMMAINS4_8MMA_AtomIJNS4_4SM904GMMA31MMA_64x256x32_F32E5M2E5M2_SS_TNILNSP_7ScaleInE1ELSR_1EEEEEENS4_6LayoutINS5_IJSB_SC_SC_EEENS5_IJSC_NSA_ILi0EEESW_EEEEENS5_IJNS4_10UnderscoreESZ_SZ_EEEEENS4_23SM90_TMA_LOAD_MULTICASTENS4_14ComposedLayoutINS4_7SwizzleILi2ELi4ELi3EEENS4_18smem_ptr_flag_bitsILi8EEENSU_INS5_IJNSA_ILi8EEESI_EEENS5_IJSI_SC_EEEEEEEvNS4_8identityES12_S1C_vS1D_EENS_8epilogue10collective6detail29Sm90TmaWarpSpecializedAdapterINS1G_15DefaultEpilogueISK_SL_SL_NS1F_6thread17LinearCombinationISK_Li1EffLNS1K_9ScaleType4KindE0ELNS_15FloatRoundStyleE2ESK_EENS1_15EpilogueDefaultEEEEEvvEEEEvNT_6ParamsE --------------------------
	.section	.text._ZN7cutlass13device_kernelINS_4gemm6kernel13GemmUniversalIN4cute5tupleIJiiiiEEENS1_10collective13CollectiveMmaINS1_37MainloopSm90TmaGmmaWarpSpecializedFP8ILi4ENS5_IJNS4_1CILi2EEESB_NSA_ILi1EEEEEENS1_35KernelTmaWarpSpecializedCooperativeEEENS5_IJNSA_ILi128EEENSA_ILi256EEENSA_ILi64EEEEEENS_12float_e5m2_tENS5_IJlSC_lEEESK_SL_NS4_8TiledMMAINS4_8MMA_AtomIJNS4_4SM904GMMA31MMA_64x256x32_F32E5M2E5M2_SS_TNILNSP_7ScaleInE1ELSR_1EEEEEENS4_6LayoutINS5_IJSB_SC_SC_EEENS5_IJSC_NSA_ILi0EEESW_EEEEENS5_IJNS4_10UnderscoreESZ_SZ_EEEEENS4_23SM90_TMA_LOAD_MULTICASTENS4_14ComposedLayoutINS4_7SwizzleILi2ELi4ELi3EEENS4_18smem_ptr_flag_bitsILi8EEENSU_INS5_IJNSA_ILi8EEESI_EEENS5_IJSI_SC_EEEEEEEvNS4_8identityES12_S1C_vS1D_EENS_8epilogue10collective6detail29Sm90TmaWarpSpecializedAdapterINS1G_15DefaultEpilogueISK_SL_SL_NS1F_6thread17LinearCombinationISK_Li1EffLNS1K_9ScaleType4KindE0ELNS_15FloatRoundStyleE2ESK_EENS1_15EpilogueDefaultEEEEEvvEEEEvNT_6ParamsE,"ax",@progbits
	.align	128
.text._ZN7cutlass13device_kernelINS_4gemm6kernel13GemmUniversalIN4cute5tupleIJiiiiEEENS1_10collective13CollectiveMmaINS1_37MainloopSm90TmaGmmaWarpSpecializedFP8ILi4ENS5_IJNS4_1CILi2EEESB_NSA_ILi1EEEEEENS1_35KernelTmaWarpSpecializedCooperativeEEENS5_IJNSA_ILi128EEENSA_ILi256EEENSA_ILi64EEEEEENS_12float_e5m2_tENS5_IJlSC_lEEESK_SL_NS4_8TiledMMAINS4_8MMA_AtomIJNS4_4SM904GMMA31MMA_64x256x32_F32E5M2E5M2_SS_TNILNSP_7ScaleInE1ELSR_1EEEEEENS4_6LayoutINS5_IJSB_SC_SC_EEENS5_IJSC_NSA_ILi0EEESW_EEEEENS5_IJNS4_10UnderscoreESZ_SZ_EEEEENS4_23SM90_TMA_LOAD_MULTICASTENS4_14ComposedLayoutINS4_7SwizzleILi2ELi4ELi3EEENS4_18smem_ptr_flag_bitsILi8EEENSU_INS5_IJNSA_ILi8EEESI_EEENS5_IJSI_SC_EEEEEEEvNS4_8identityES12_S1C_vS1D_EENS_8epilogue10collective6detail29Sm90TmaWarpSpecializedAdapterINS1G_15DefaultEpilogueISK_SL_SL_NS1F_6thread17LinearCombinationISK_Li1EffLNS1K_9ScaleType4KindE0ELNS_15FloatRoundStyleE2ESK_EENS1_15EpilogueDefaultEEEEEvvEEEEvNT_6ParamsE:
        .type           _ZN7cutlass13device_kernelINS_4gemm6kernel13GemmUniversalIN4cute5tupleIJiiiiEEENS1_10collective13CollectiveMmaINS1_37MainloopSm90TmaGmmaWarpSpecializedFP8ILi4ENS5_IJNS4_1CILi2EEESB_NSA_ILi1EEEEEENS1_35KernelTmaWarpSpecializedCooperativeEEENS5_IJNSA_ILi128EEENSA_ILi256EEENSA_ILi64EEEEEENS_12float_e5m2_tENS5_IJlSC_lEEESK_SL_NS4_8TiledMMAINS4_8MMA_AtomIJNS4_4SM904GMMA31MMA_64x256x32_F32E5M2E5M2_SS_TNILNSP_7ScaleInE1ELSR_1EEEEEENS4_6LayoutINS5_IJSB_SC_SC_EEENS5_IJSC_NSA_ILi0EEESW_EEEEENS5_IJNS4_10UnderscoreESZ_SZ_EEEEENS4_23SM90_TMA_LOAD_MULTICASTENS4_14ComposedLayoutINS4_7SwizzleILi2ELi4ELi3EEENS4_18smem_ptr_flag_bitsILi8EEENSU_INS5_IJNSA_ILi8EEESI_EEENS5_IJSI_SC_EEEEEEEvNS4_8identityES12_S1C_vS1D_EENS_8epilogue10collective6detail29Sm90TmaWarpSpecializedAdapterINS1G_15DefaultEpilogueISK_SL_SL_NS1F_6thread17LinearCombinationISK_Li1EffLNS1K_9ScaleType4KindE0ELNS_15FloatRoundStyleE2ESK_EENS1_15EpilogueDefaultEEEEEvvEEEEvNT_6ParamsE,@function
        .size           _ZN7cutlass13device_kernelINS_4gemm6kernel13GemmUniversalIN4cute5tupleIJiiiiEEENS1_10collective13CollectiveMmaINS1_37MainloopSm90TmaGmmaWarpSpecializedFP8ILi4ENS5_IJNS4_1CILi2EEESB_NSA_ILi1EEEEEENS1_35KernelTmaWarpSpecializedCooperativeEEENS5_IJNSA_ILi128EEENSA_ILi256EEENSA_ILi64EEEEEENS_12float_e5m2_tENS5_IJlSC_lEEESK_SL_NS4_8TiledMMAINS4_8MMA_AtomIJNS4_4SM904GMMA31MMA_64x256x32_F32E5M2E5M2_SS_TNILNSP_7ScaleInE1ELSR_1EEEEEENS4_6LayoutINS5_IJSB_SC_SC_EEENS5_IJSC_NSA_ILi0EEESW_EEEEENS5_IJNS4_10UnderscoreESZ_SZ_EEEEENS4_23SM90_TMA_LOAD_MULTICASTENS4_14ComposedLayoutINS4_7SwizzleILi2ELi4ELi3EEENS4_18smem_ptr_flag_bitsILi8EEENSU_INS5_IJNSA_ILi8EEESI_EEENS5_IJSI_SC_EEEEEEEvNS4_8identityES12_S1C_vS1D_EENS_8epilogue10collective6detail29Sm90TmaWarpSpecializedAdapterINS1G_15DefaultEpilogueISK_SL_SL_NS1F_6thread17LinearCombinationISK_Li1EffLNS1K_9ScaleType4KindE0ELNS_15FloatRoundStyleE2ESK_EENS1_15EpilogueDefaultEEEEEvvEEEEvNT_6ParamsE,(.L_x_332 - _ZN7cutlass13device_kernelINS_4gemm6kernel13GemmUniversalIN4cute5tupleIJiiiiEEENS1_10collective13CollectiveMmaINS1_37MainloopSm90TmaGmmaWarpSpecializedFP8ILi4ENS5_IJNS4_1CILi2EEESB_NSA_ILi1EEEEEENS1_35KernelTmaWarpSpecializedCooperativeEEENS5_IJNSA_ILi128EEENSA_ILi256EEENSA_ILi64EEEEEENS_12float_e5m2_tENS5_IJlSC_lEEESK_SL_NS4_8TiledMMAINS4_8MMA_AtomIJNS4_4SM904GMMA31MMA_64x256x32_F32E5M2E5M2_SS_TNILNSP_7ScaleInE1ELSR_1EEEEEENS4_6LayoutINS5_IJSB_SC_SC_EEENS5_IJSC_NSA_ILi0EEESW_EEEEENS5_IJNS4_10UnderscoreESZ_SZ_EEEEENS4_23SM90_TMA_LOAD_MULTICASTENS4_14ComposedLayoutINS4_7SwizzleILi2ELi4ELi3EEENS4_18smem_ptr_flag_bitsILi8EEENSU_INS5_IJNSA_ILi8EEESI_EEENS5_IJSI_SC_EEEEEEEvNS4_8identityES12_S1C_vS1D_EENS_8epilogue10collective6detail29Sm90TmaWarpSpecializedAdapterINS1G_15DefaultEpilogueISK_SL_SL_NS1F_6thread17LinearCombinationISK_Li1EffLNS1K_9ScaleType4KindE0ELNS_15FloatRoundStyleE2ESK_EENS1_15EpilogueDefaultEEEEEvvEEEEvNT_6ParamsE)
        .other          _ZN7cutlass13device_kernelINS_4gemm6kernel13GemmUniversalIN4cute5tupleIJiiiiEEENS1_10collective13CollectiveMmaINS1_37MainloopSm90TmaGmmaWarpSpecializedFP8ILi4ENS5_IJNS4_1CILi2EEESB_NSA_ILi1EEEEEENS1_35KernelTmaWarpSpecializedCooperativeEEENS5_IJNSA_ILi128EEENSA_ILi256EEENSA_ILi64EEEEEENS_12float_e5m2_tENS5_IJlSC_lEEESK_SL_NS4_8TiledMMAINS4_8MMA_AtomIJNS4_4SM904GMMA31MMA_64x256x32_F32E5M2E5M2_SS_TNILNSP_7ScaleInE1ELSR_1EEEEEENS4_6LayoutINS5_IJSB_SC_SC_EEENS5_IJSC_NSA_ILi0EEESW_EEEEENS5_IJNS4_10UnderscoreESZ_SZ_EEEEENS4_23SM90_TMA_LOAD_MULTICASTENS4_14ComposedLayoutINS4_7SwizzleILi2ELi4ELi3EEENS4_18smem_ptr_flag_bitsILi8EEENSU_INS5_IJNSA_ILi8EEESI_EEENS5_IJSI_SC_EEEEEEEvNS4_8identityES12_S1C_vS1D_EENS_8epilogue10collective6detail29Sm90TmaWarpSpecializedAdapterINS1G_15DefaultEpilogueISK_SL_SL_NS1F_6thread17LinearCombinationISK_Li1EffLNS1K_9ScaleType4KindE0ELNS_15FloatRoundStyleE2ESK_EENS1_15EpilogueDefaultEEEEEvvEEEEvNT_6ParamsE,@"STO_CUDA_ENTRY STV_DEFAULT"
_ZN7cutlass13device_kernelINS_4gemm6kernel13GemmUniversalIN4cute5tupleIJiiiiEEENS1_10collective13CollectiveMmaINS1_37MainloopSm90TmaGmmaWarpSpecializedFP8ILi4ENS5_IJNS4_1CILi2EEESB_NSA_ILi1EEEEEENS1_35KernelTmaWarpSpecializedCooperativeEEENS5_IJNSA_ILi128EEENSA_ILi256EEENSA_ILi64EEEEEENS_12float_e5m2_tENS5_IJlSC_lEEESK_SL_NS4_8TiledMMAINS4_8MMA_AtomIJNS4_4SM904GMMA31MMA_64x256x32_F32E5M2E5M2_SS_TNILNSP_7ScaleInE1ELSR_1EEEEEENS4_6LayoutINS5_IJSB_SC_SC_EEENS5_IJSC_NSA_ILi0EEESW_EEEEENS5_IJNS4_10UnderscoreESZ_SZ_EEEEENS4_23SM90_TMA_LOAD_MULTICASTENS4_14ComposedLayoutINS4_7SwizzleILi2ELi4ELi3EEENS4_18smem_ptr_flag_bitsILi8EEENSU_INS5_IJNSA_ILi8EEESI_EEENS5_IJSI_SC_EEEEEEEvNS4_8identityES12_S1C_vS1D_EENS_8epilogue10collective6detail29Sm90TmaWarpSpecializedAdapterINS1G_15DefaultEpilogueISK_SL_SL_NS1F_6thread17LinearCombinationISK_Li1EffLNS1K_9ScaleType4KindE0ELNS_15FloatRoundStyleE2ESK_EENS1_15EpilogueDefaultEEEEEvvEEEEvNT_6ParamsE:
[----:B------:R-:W0:Y:S02]  /*0000*/  LDC R1, c[0x0][0x28] ;  /* 0x00000a00ff017b82 */ /* 0x000e240000000800 */
[----:B0-----:R-:W-:Y:S01]  /*0010*/  VIADD R1, R1, 0xfffffef8 ;  /* 0xfffffef801017836 */ /* 0x001fe20000000000 */
[----:B------:R-:W0:Y:S01]  /*0020*/  S2R R4, SR_TID.X ;  /* 0x0000000000047919 */ /* 0x000e220000002100 */
[----:B------:R-:W-:Y:S01]  /*0030*/  ELECT P0, URZ, PT ;  /* 0x00000000003f782f */ /* 0x000fe20003800000 */
[----:B------:R-:W-:Y:S01]  /*0040*/  BSSY B0, `(.L_x_0) ;  /* 0x0000015000007945 */ /* 0x000fe20003800000 */
[--C-:B0-----:R-:W-:Y:S02]  /*0050*/  SHF.R.U32.HI R0, RZ, 0x5, R4.reuse ;  /* 0x00000005ff007819 */ /* 0x101fe40000011604 */
[----:B------:R-:W-:-:S03]  /*0060*/  SHF.R.U32.HI R2, RZ, 0x7, R4 ;  /* 0x00000007ff027819 */ /* 0x000fc60000011604 */
[----:B------:R-:W0:Y:S04]  /*0070*/  SHFL.IDX PT, R3, R0, RZ, 0x1f ;  /* 0x00001fff00037589 */ /* 0x000e2800000e0000 */
[----:B------:R-:W1:Y:S01]  /*0080*/  SHFL.IDX PT, R2, R2, RZ, 0x1f ;  /* 0x00001fff02027589 */ /* 0x000e6200000e0000 */
[----:B0-----:R-:W-:Y:S02]  /*0090*/  R2UR UR4, R3 ;  /* 0x00000000030472ca */ /* 0x001fe400000e0000 */
[----:B-1----:R-:W-:-:S11]  /*00a0*/  R2UR UR6, R2 ;  /* 0x00000000020672ca */ /* 0x002fd600000e0000 */
[----:B------:R-:W-:Y:S02]  /*00b0*/  USHF.R.S32.HI UR5, URZ, 0x1f, UR4 ;  /* 0x0000001f3f057899 */ /* 0x000fe40008011404 */
[----:B------:R-:W-:Y:S02]  /*00c0*/  ISETP.NE.OR P0, PT, RZ, UR4, !P0 ;  /* 0x00000004ff007c0c */ /* 0x000fe4000c705670 */
[----:B------:R-:W-:-:S04]  /*00d0*/  ULEA.HI UR5, UR5, UR4, URZ, 0x2 ;  /* 0x0000000405057291 */ /* 0x000fc8000f8f103f */
[----:B------:R-:W-:-:S04]  /*00e0*/  ULOP3.LUT UR5, UR5, 0xfffffffc, URZ, 0xc0, !UPT ;  /* 0xfffffffc05057892 */ /* 0x000fc8000f8ec03f */
[----:B------:R-:W-:-:S03]  /*00f0*/  UIADD3 UR8, UR4, -UR5, URZ ;  /* 0x8000000504087290 */ /* 0x000fc6000fffe03f */
[----:B------:R-:W-:Y:S09]  /*0100*/  @P0 BRA `(.L_x_1) ;  /* 0x0000000000200947 */ /* 0x000ff20003800000 */
[----:B------:R-:W-:Y:S02]  /*0110*/  ULDC.64 UR4, c[0x0][0x198] ;  /* 0x0000660000047ab9 */ /* 0x000fe40000000a00 */
[----:B------:R-:W-:Y:S02]  /*0120*/  UIADD3 UR10, UP0, UR4, 0xf0, URZ ;  /* 0x000000f0040a7890 */ /* 0x000fe4000ff1e03f */
[----:B------:R-:W-:Y:S02]  /*0130*/  UIADD3 UR4, UP1, UR4, 0x1f0, URZ ;  /* 0x000001f004047890 */ /* 0x000fe4000ff3e03f */
[----:B------:R-:W-:Y:S02]  /*0140*/  UIADD3.X UR11, URZ, UR5, URZ, UP0, !UPT ;  /* 0x000000053f0b7290 */ /* 0x000fe400087fe43f */
[----:B------:R-:W-:-:S07]  /*0150*/  UIADD3.X UR5, URZ, UR5, URZ, UP1, !UPT ;  /* 0x000000053f057290 */ /* 0x000fce0008ffe43f */
[----:B------:R0:W-:Y:S02]  /*0160*/  UTMACCTL.PF [UR10] ;  /* 0x000000000a0079b9 */ /* 0x0001e40008040000 */
[----:B------:R0:W-:Y:S02]  /*0170*/  UTMACCTL.PF [UR4] ;  /* 0x00000000040079b9 */ /* 0x0001e40008040000 */
[----:B0-----:R-:W-:Y:S01]  /*0180*/  NOP ;  /* 0x0000000000007918 */ /* 0x001fe20000000000 */
.L_x_1:
[----:B------:R-:W-:Y:S05]  /*0190*/  BSYNC B0 ;  /* 0x0000000000007941 */ /* 0x000fea0003800000 */
.L_x_0:
[----:B------:R-:W0:Y:S01]  /*01a0*/  SHFL.IDX PT, R3, R0, RZ, 0x1f ;  /* 0x00001fff00037589 */ /* 0x000e2200000e0000 */
[----:B------:R-:W-:Y:S01]  /*01b0*/  UISETP.NE.AND UP0, UPT, UR8, 0x3, UPT ;  /* 0x000000030800788c */ /* 0x000fe2000bf05270 */
[----:B------:R-:W-:Y:S01]  /*01c0*/  ISETP.NE.AND P1, PT, RZ, UR6, PT ;  /* 0x00000006ff007c0c */ /* 0x000fe2000bf25270 */
[----:B------:R-:W-:Y:S02]  /*01d0*/  UIADD3 UR10, UR6, -0x1, URZ ;  /* 0xffffffff060a7890 */ /* 0x000fe4000fffe03f */
[----:B------:R-:W-:Y:S02]  /*01e0*/  UISETP.EQ.OR UP0, UPT, UR8, URZ, !UP0 ;  /* 0x0000003f0800728c */ /* 0x000fe4000c702670 */
[----:B------:R-:W-:Y:S02]  /*01f0*/  UISETP.GE.U32.AND UP1, UPT, UR10, 0x2, UPT ;  /* 0x000000020a00788c */ /* 0x000fe4000bf26070 */
[----:B------:R-:W-:-:S04]  /*0200*/  UISETP.EQ.AND UP0, UPT, UR6, URZ, UP0 ;  /* 0x0000003f0600728c */ /* 0x000fc80008702270 */
[----:B------:R-:W-:-:S04]  /*0210*/  USEL UR13, URZ, 0x1, !UP0 ;  /* 0x000000013f0d7887 */ /* 0x000fc8000c000000 */
[----:B------:R-:W-:Y:S01]  /*0220*/  USEL UR13, UR13, 0x2, UP1 ;  /* 0x000000020d0d7887 */ /* 0x000fe20008800000 */
[----:B0-----:R-:W-:-:S13]  /*0230*/  ISETP.NE.AND P0, PT, R3, RZ, PT ;  /* 0x000000ff0300720c */ /* 0x001fda0003f05270 */
[----:B------:R-:W-:Y:S05]  /*0240*/  @P0 BRA `(.L_x_2) ;  /* 0x0000000000580947 */ /* 0x000fea0003800000 */
[----:B------:R-:W0:Y:S01]  /*0250*/  S2UR UR9, SR_CgaCtaId ;  /* 0x00000000000979c3 */ /* 0x000e220000008800 */
[----:B------:R-:W-:Y:S01]  /*0260*/  UMOV UR4, 0x400 ;  /* 0x0000040000047882 */ /* 0x000fe20000000000 */
[----:B------:R-:W-:Y:S01]  /*0270*/  UMOV UR5, 0x1 ;  /* 0x0000000100057882 */ /* 0x000fe20000000000 */
[----:B------:R-:W-:Y:S01]  /*0280*/  UMOV UR6, 0x6 ;  /* 0x0000000600067882 */ /* 0x000fe20000000000 */
[----:B------:R-:W-:Y:S01]  /*0290*/  ELECT P0, URZ, PT ;  /* 0x00000000003f782f */ /* 0x000fe20003800000 */
[----:B------:R-:W-:-:S04]  /*02a0*/  UIADD3 UR6, -UR6, 0x100000, URZ ;  /* 0x0010000006067890 */ /* 0x000fc8000fffe13f */
[----:B------:R-:W-:Y:S02]  /*02b0*/  USHF.L.U32 UR7, UR6, 0xb, URZ ;  /* 0x0000000b06077899 */ /* 0x000fe4000800063f */
[----:B------:R-:W-:Y:S02]  /*02c0*/  USHF.L.U32 UR6, UR6, 0x1, URZ ;  /* 0x0000000106067899 */ /* 0x000fe4000800063f */
[----:B0-----:R-:W-:Y:S02]  /*02d0*/  ULEA UR9, UR9, UR4, 0x18 ;  /* 0x0000000409097291 */ /* 0x001fe4000f8ec03f */
[----:B------:R-:W-:-:S04]  /*02e0*/  UIADD3 UR4, -UR5, 0x100000, URZ ;  /* 0x0010000005047890 */ /* 0x000fc8000fffe13f */
[----:B------:R-:W-:Y:S02]  /*02f0*/  USHF.L.U32 UR5, UR4, 0xb, URZ ;  /* 0x0000000b04057899 */ /* 0x000fe4000800063f */
[----:B------:R-:W-:Y:S01]  /*0300*/  USHF.L.U32 UR4, UR4, 0x1, URZ ;  /* 0x0000000104047899 */ /* 0x000fe2000800063f */
[----:B------:R-:W0:Y:S11]  /*0310*/  FENCE.VIEW.ASYNC.S ;  /* 0x00000000000073c6 */ /* 0x000e360000000000 */
[----:B0-----:R0:W1:Y:S01]  /*0320*/  SYNCS.EXCH.64 URZ, [UR9], UR4 ;  /* 0x00000004093f75b2 */ /* 0x0010620008000100 */
[----:B------:R0:W2:Y:S01]  /*0330*/  SYNCS.EXCH.64 URZ, [UR9+0x20], UR6 ;  /* 0x00002006093f75b2 */ /* 0x0000a20008000100 */
[----:B------:R0:W3:Y:S01]  /*0340*/  SYNCS.EXCH.64 URZ, [UR9+0x8], UR4 ;  /* 0x00000804093f75b2 */ /* 0x0000e20008000100 */
[----:B------:R0:W4:Y:S01]  /*0350*/  SYNCS.EXCH.64 URZ, [UR9+0x28], UR6 ;  /* 0x00002806093f75b2 */ /* 0x0001220008000100 */
[----:B------:R0:W0:Y:S01]  /*0360*/  SYNCS.EXCH.64 URZ, [UR9+0x10], UR4 ;  /* 0x00001004093f75b2 */ /* 0x0000220008000100 */
[----:B------:R0:W0:Y:S01]  /*0370*/  SYNCS.EXCH.64 URZ, [UR9+0x30], UR6 ;  /* 0x00003006093f75b2 */ /* 0x0000220008000100 */
[----:B------:R0:W0:Y:S01]  /*0380*/  SYNCS.EXCH.64 URZ, [UR9+0x18], UR4 ;  /* 0x00001804093f75b2 */ /* 0x0000220008000100 */
[----:B------:R0:W0:Y:S01]  /*0390*/  SYNCS.EXCH.64 URZ, [UR9+0x38], UR6 ;  /* 0x00003806093f75b2 */ /* 0x0000220008000100 */
[----:B------:R-:W-:Y:S01]  /*03a0*/  NOP ;  /* 0x0000000000007918 */ /* 0x000fe20000000000 */
.L_x_2:
[----:B------:R-:W-:Y:S01]  /*03b0*/  SHF.R.S32.HI R2, RZ, 0x1f, R4 ;  /* 0x0000001fff027819 */ /* 0x000fe20000011404 */
[----:B------:R-:W5:Y:S01]  /*03c0*/  SHFL.IDX PT, R0, R0, RZ, 0x1f ;  /* 0x00001fff00007589 */ /* 0x000f6200000e0000 */
[----:B0-----:R-:W0:Y:S01]  /*03d0*/  S2UR UR9, SR_CTAID.X ;  /* 0x00000000000979c3 */ /* 0x001e220000002500 */
[----:B------:R-:W-:Y:S02]  /*03e0*/  ELECT P0, URZ, PT ;  /* 0x00000000003f782f */ /* 0x000fe40003800000 */
[----:B------:R-:W-:Y:S01]  /*03f0*/  LEA.HI R2, R2, R4, RZ, 0x7 ;  /* 0x0000000402027211 */ /* 0x000fe200078f38ff */
[----:B------:R-:W-:Y:S01]  /*0400*/  ULDC UR4, c[0x0][0x150] ;  /* 0x0000540000047ab9 */ /* 0x000fe20000000800 */
[----:B------:R-:W-:Y:S01]  /*0410*/  SHF.R.S32.HI R6, RZ, 0x1f, R3 ;  /* 0x0000001fff067819 */ /* 0x000fe20000011403 */
[----:B------:R-:W-:Y:S01]  /*0420*/  NOP ;  /* 0x0000000000007918 */ /* 0x000fe20000000000 */
[----:B------:R-:W-:Y:S01]  /*0430*/  LOP3.LUT R2, R2, 0xffffff80, RZ, 0xc0, !PT ;  /* 0xffffff8002027812 */ /* 0x000fe200078ec0ff */
[----:B------:R-:W-:Y:S01]  /*0440*/  NOP ;  /* 0x0000000000007918 */ /* 0x000fe20000000000 */
[----:B------:R-:W-:Y:S01]  /*0450*/  LEA.HI R6, R6, R3, RZ, 0x2 ;  /* 0x0000000306067211 */ /* 0x000fe200078f10ff */
[----:B------:R-:W1:Y:S02]  /*0460*/  LDC R8, c[0x0][0x144] ;  /* 0x00005100ff087b82 */ /* 0x000e640000000800 */
[----:B------:R-:W-:Y:S01]  /*0470*/  IMAD.IADD R4, R4, 0x1, -R2 ;  /* 0x0000000104047824 */ /* 0x000fe200078e0a02 */
[----:B------:R-:W-:Y:S01]  /*0480*/  LOP3.LUT R6, R6, 0x3ffffffc, RZ, 0xc0, !PT ;  /* 0x3ffffffc06067812 */ /* 0x000fe200078ec0ff */
[----:B------:R-:W2:Y:S03]  /*0490*/  S2R R2, SR_CTAID.Y ;  /* 0x0000000000027919 */ /* 0x000ea60000002600 */
[----:B------:R-:W-:Y:S01]  /*04a0*/  SHF.R.S32.HI R5, RZ, 0x1f, R4 ;  /* 0x0000001fff057819 */ /* 0x000fe20000011404 */
[----:B------:R-:W-:Y:S01]  /*04b0*/  IMAD.IADD R6, R3, 0x1, -R6 ;  /* 0x0000000103067824 */ /* 0x000fe200078e0a06 */
[----:B------:R-:W3:Y:S02]  /*04c0*/  LDC R11, c[0x0][0x148] ;  /* 0x00005200ff0b7b82 */ /* 0x000ee40000000800 */
[----:B------:R-:W-:-:S02]  /*04d0*/  LEA.HI R5, R5, R4, RZ, 0x3 ;  /* 0x0000000405057211 */ /* 0x000fc400078f18ff */
[----:B-----5:R-:W-:Y:S02]  /*04e0*/  ISETP.NE.OR P0, PT, R0, RZ, !P0 ;  /* 0x000000ff0000720c */ /* 0x020fe40004705670 */
[--C-:B------:R-:W-:Y:S02]  /*04f0*/  SHF.R.S32.HI R0, RZ, 0x3, R5.reuse ;  /* 0x00000003ff007819 */ /* 0x100fe40000011405 */
[----:B------:R-:W-:Y:S02]  /*0500*/  SHF.R.S32.HI R5, RZ, 0x1f, R5 ;  /* 0x0000001fff057819 */ /* 0x000fe40000011405 */
[----:B0-----:R-:W-:Y:S02]  /*0510*/  I2FP.F32.U32 R7, UR9 ;  /* 0x0000000900077c45 */ /* 0x001fe40008201000 */
[----:B------:R-:W-:-:S03]  /*0520*/  LEA.HI R5, R5, R0, RZ, 0x2 ;  /* 0x0000000005057211 */ /* 0x000fc600078f10ff */
[----:B------:R-:W-:Y:S01]  /*0530*/  FMUL R7, R7, UR4 ;  /* 0x0000000407077c20 */ /* 0x000fe20008400000 */
[----:B------:R-:W-:Y:S01]  /*0540*/  LOP3.LUT R5, R5, 0xfffffffc, RZ, 0xc0, !PT ;  /* 0xfffffffc05057812 */ /* 0x000fe200078ec0ff */
[----:B------:R-:W-:Y:S01]  /*0550*/  VOTEU.ALL UP0, P0 ;  /* 0x00000000003f7886 */ /* 0x000fe20000000000 */
[----:B------:R-:W-:Y:S01]  /*0560*/  ULDC UR4, c[0x0][0x154] ;  /* 0x0000550000047ab9 */ /* 0x000fe20000000800 */
[----:B------:R-:W-:Y:S02]  /*0570*/  VOTEU.ALL UP1, P0 ;  /* 0x00000000003f7886 */ /* 0x000fe40000020000 */
[----:B------:R-:W0:Y:S01]  /*0580*/  F2I.U32.TRUNC.NTZ R7, R7 ;  /* 0x0000000700077305 */ /* 0x000e22000020f000 */
[----:B------:R-:W-:Y:S01]  /*0590*/  IMAD.IADD R5, R0, 0x1, -R5 ;  /* 0x0000000100057824 */ /* 0x000fe200078e0a05 */
[----:B------:R-:W5:Y:S01]  /*05a0*/  @!UP0 S2UR UR7, SR_CgaCtaId ;  /* 0x00000000000789c3 */ /* 0x000f620000008800 */
[----:B------:R-:W-:Y:S02]  /*05b0*/  @!UP0 UMOV UR6, 0x400 ;  /* 0x0000040000068882 */ /* 0x000fe40000000000 */
[----:B------:R-:W-:Y:S01]  /*05c0*/  IMAD R5, R6, 0x4, R5 ;  /* 0x0000000406057824 */ /* 0x000fe200078e0205 */
[----:B--2---:R-:W-:-:S04]  /*05d0*/  I2FP.F32.U32 R9, R2 ;  /* 0x0000000200097245 */ /* 0x004fc80000201000 */
[----:B------:R-:W-:Y:S01]  /*05e0*/  LEA.HI R0, R5, R5, RZ, 0x1 ;  /* 0x0000000505007211 */ /* 0x000fe200078f08ff */
[----:B------:R-:W-:Y:S01]  /*05f0*/  FMUL R9, R9, UR4 ;  /* 0x0000000409097c20 */ /* 0x000fe20008400000 */
[----:B------:R-:W-:Y:S02]  /*0600*/  UMOV UR4, 0x20 ;  /* 0x0000002000047882 */ /* 0x000fe40000000000 */
[----:B------:R-:W-:Y:S01]  /*0610*/  LOP3.LUT R6, R0, 0xfffffffe, RZ, 0xc0, !PT ;  /* 0xfffffffe00067812 */ /* 0x000fe200078ec0ff */
[----:B0-----:R-:W-:Y:S01]  /*0620*/  IMAD.MOV R13, RZ, RZ, -R7 ;  /* 0x000000ffff0d7224 */ /* 0x001fe200078e0a07 */
[----:B------:R-:W-:-:S04]  /*0630*/  @!UP0 UIADD3 UR4, -UR4, 0x100000, URZ ;  /* 0x0010000004048890 */ /* 0x000fc8000fffe13f */
[----:B------:R-:W-:Y:S02]  /*0640*/  @!UP0 USHF.L.U32 UR5, UR4, 0xb, URZ ;  /* 0x0000000b04058899 */ /* 0x000fe4000800063f */
[----:B------:R-:W-:Y:S01]  /*0650*/  @!UP0 USHF.L.U32 UR4, UR4, 0x1, URZ ;  /* 0x0000000104048899 */ /* 0x000fe2000800063f */
[----:B------:R-:W0:Y:S01]  /*0660*/  F2I.U32.TRUNC.NTZ R9, R9 ;  /* 0x0000000900097305 */ /* 0x000e22000020f000 */
[----:B-1----:R-:W-:Y:S02]  /*0670*/  IMAD R0, R8, R13, UR9 ;  /* 0x0000000908007e24 */ /* 0x002fe4000f8e020d */
[C---:B------:R-:W-:Y:S02]  /*0680*/  IMAD.IADD R7, R5.reuse, 0x1, -R6 ;  /* 0x0000000105077824 */ /* 0x040fe400078e0a06 */
[----:B------:R-:W-:-:S03]  /*0690*/  IMAD.SHL.U32 R6, R5, 0x4, RZ ;  /* 0x0000000405067824 */ /* 0x000fc600078e00ff */
[----:B------:R-:W-:Y:S01]  /*06a0*/  ISETP.NE.AND P2, PT, R7, R0, PT ;  /* 0x000000000700720c */ /* 0x000fe20003f45270 */
[----:B-----5:R-:W-:Y:S01]  /*06b0*/  @!UP0 ULEA UR6, UR7, UR6, 0x18 ;  /* 0x0000000607068291 */ /* 0x020fe2000f8ec03f */
[----:B------:R-:W-:Y:S01]  /*06c0*/  LOP3.LUT R10, R5, 0xc, R6, 0x78, !PT ;  /* 0x0000000c050a7812 */ /* 0x000fe200078e7806 */
[----:B------:R-:W1:Y:S01]  /*06d0*/  LDC R7, c[0x0][0x140] ;  /* 0x00005000ff077b82 */ /* 0x000e620000000800 */
[----:B------:R-:W-:Y:S01]  /*06e0*/  VOTEU.ALL UP0, P0 ;  /* 0x00000000003f7886 */ /* 0x000fe20000000000 */
[----:B------:R-:W-:Y:S01]  /*06f0*/  LOP3.LUT P0, RZ, R4, 0x7, RZ, 0xc0, !PT ;  /* 0x0000000704ff7812 */ /* 0x000fe2000780c0ff */
[----:B0-----:R-:W-:Y:S01]  /*0700*/  IMAD.MOV R12, RZ, RZ, -R9 ;  /* 0x000000ffff0c7224 */ /* 0x001fe200078e0a09 */
[----:B------:R0:W-:Y:S01]  /*0710*/  STL [R1+0x7c], R10 ;  /* 0x00007c0a01007387 */ /* 0x0001e20000100800 */
[----:B------:R-:W-:Y:S01]  /*0720*/  IMAD.MOV.U32 R4, RZ, RZ, 0x1 ;  /* 0x00000001ff047424 */ /* 0x000fe200078e00ff */
[----:B------:R-:W-:Y:S01]  /*0730*/  ISETP.LT.U32.AND P0, PT, R10, 0x4, !P0 ;  /* 0x000000040a00780c */ /* 0x000fe20004701070 */
[----:B---3--:R-:W-:-:S03]  /*0740*/  IMAD R6, R11, R12, R2 ;  /* 0x0000000c0b067224 */ /* 0x008fc600078e0202 */
[----:B------:R-:W-:Y:S01]  /*0750*/  @P2 LEA.HI R5, R10, R10, RZ, 0x1 ;  /* 0x0000000a0a052211 */ /* 0x000fe200078f08ff */
[----:B------:R-:W2:Y:S02]  /*0760*/  FENCE.VIEW.ASYNC.S ;  /* 0x00000000000073c6 */ /* 0x000ea40000000000 */
[----:B--2---:R0:W2:Y:S01]  /*0770*/  @!UP0 SYNCS.EXCH.64 URZ, [UR6+0x50], UR4 ;  /* 0x00005004063f85b2 */ /* 0x0040a20008000100 */
[----:B------:R-:W-:-:S04]  /*0780*/  @P2 SHF.R.S32.HI R5, RZ, 0x1, R5 ;  /* 0x00000001ff052819 */ /* 0x000fc80000011405 */
[----:B------:R-:W-:Y:S02]  /*0790*/  @P2 ISETP.NE.AND P3, PT, R5, R6, PT ;  /* 0x000000060500220c */ /* 0x000fe40003f65270 */
[----:B------:R-:W-:Y:S02]  /*07a0*/  SEL R5, RZ, 0x1, !P0 ;  /* 0x00000001ff057807 */ /* 0x000fe40004000000 */
[----:B------:R-:W-:Y:S02]  /*07b0*/  @P2 SEL R4, RZ, 0x1, P3 ;  /* 0x00000001ff042807 */ /* 0x000fe40001800000 */
[----:B-1----:R-:W-:Y:S02]  /*07c0*/  ISETP.EQ.U32.AND P4, PT, R7, 0x1, PT ;  /* 0x000000010700780c */ /* 0x002fe40003f82070 */
[----:B------:R-:W-:Y:S01]  /*07d0*/  LOP3.LUT R4, R4, R5, RZ, 0xc0, !PT ;  /* 0x0000000504047212 */ /* 0x000fe200078ec0ff */
[----:B------:R0:W1:Y:S01]  /*07e0*/  @!UP1 SYNCS.EXCH.64 URZ, [UR6+0x58], UR4 ;  /* 0x00005804063f95b2 */ /* 0x0000620008000100 */
[----:B------:R-:W-:-:S03]  /*07f0*/  NOP ;  /* 0x0000000000007918 */ /* 0x000fc60000000000 */
[----:B------:R0:W-:Y:S06]  /*0800*/  STL [R1+0x78], R4 ;  /* 0x0000780401007387 */ /* 0x0001ec0000100800 */
[----:B--2---:R-:W-:Y:S05]  /*0810*/  @!P4 BRA `(.L_x_3) ;  /* 0x000000000008c947 */ /* 0x004fea0003800000 */
[----:B-1--4-:R-:W-:Y:S01]  /*0820*/  UCGABAR_ARV ;  /* 0x00000000000079c7 */ /* 0x012fe20008000000 */
[----:B------:R-:W-:Y:S05]  /*0830*/  BRA `(.L_x_4) ;  /* 0x0000000000047947 */ /* 0x000fea0003800000 */
.L_x_3:
[----:B-1--4-:R-:W-:Y:S01]  /*0840*/  NOP ;  /* 0x0000000000007918 */ /* 0x012fe20000000000 */
.L_x_4:
[----:B------:R-:W1:Y:S01]  /*0850*/  LDC R3, c[0x0][0x65c] ;  /* 0x00019700ff037b82 */ /* 0x000e620000000800 */
[----:B0-----:R-:W-:Y:S02]  /*0860*/  IMAD.U32 R4, RZ, RZ, UR9 ;  /* 0x00000009ff047e24 */ /* 0x001fe4000f8e00ff */
[----:B------:R-:W-:Y:S01]  /*0870*/  IMAD.MOV.U32 R5, RZ, RZ, RZ ;  /* 0x000000ffff057224 */ /* 0x000fe200078e00ff */
[----:B-1----:R-:W-:-:S13]  /*0880*/  ISETP.NE.AND P2, PT, R3, 0x1, PT ;  /* 0x000000010300780c */ /* 0x002fda0003f45270 */
[----:B------:R-:W0:Y:S01]  /*0890*/  @P2 LDC R7, c[0x0][0x10] ;  /* 0x00000400ff072b82 */ /* 0x000e220000000800 */
[----:B------:R-:W-:Y:S02]  /*08a0*/  @P2 IMAD.MOV.U32 R3, RZ, RZ, RZ ;  /* 0x000000ffff032224 */ /* 0x000fe400078e00ff */
[----:B------:R-:W-:-:S05]  /*08b0*/  @P2 IMAD.MOV.U32 R13, RZ, RZ, RZ ;  /* 0x000000ffff0d2224 */ /* 0x000fca00078e00ff */
[----:B------:R-:W1:Y:S01]  /*08c0*/  @!P2 LDC R9, c[0x0][0xc] ;  /* 0x00000300ff09ab82 */ /* 0x000e620000000800 */
[----:B0-----:R-:W-:-:S04]  /*08d0*/  @P2 IMAD.WIDE.U32 R6, R7, UR9, R2 ;  /* 0x0000000907062c25 */ /* 0x001fc8000f8e0002 */
[----:B------:R-:W-:Y:S02]  /*08e0*/  @P2 IMAD.MOV.U32 R19, RZ, RZ, R6 ;  /* 0x000000ffff132224 */ /* 0x000fe400078e0006 */
[----:B------:R-:W-:Y:S02]  /*08f0*/  @P2 IMAD.IADD R23, R7, 0x1, R13 ;  /* 0x0000000107172824 */ /* 0x000fe400078e020d */
[----:B-1----:R-:W-:-:S04]  /*0900*/  @!P2 IMAD.WIDE.U32 R4, R2, R9, R4 ;  /* 0x000000090204a225 */ /* 0x002fc800078e0004 */
[----:B------:R-:W-:Y:S02]  /*0910*/  @!P2 IMAD.MOV.U32 R19, RZ, RZ, R4 ;  /* 0x000000ffff13a224 */ /* 0x000fe400078e0004 */
[----:B------:R-:W-:-:S03]  /*0920*/  @!P2 IMAD.MOV.U32 R23, RZ, RZ, R5 ;  /* 0x000000ffff17a224 */ /* 0x000fc600078e0005 */
[----:B------:R0:W-:Y:S04]  /*0930*/  STL [R1+0x84], R19 ;  /* 0x0000841301007387 */ /* 0x0001e80000100800 */
[----:B------:R0:W-:Y:S01]  /*0940*/  STL [R1+0x80], R23 ;  /* 0x0000801701007387 */ /* 0x0001e20000100800 */
[----:B------:R-:W-:Y:S05]  /*0950*/  @!P4 BRA `(.L_x_5) ;  /* 0x00000000000cc947 */ /* 0x000fea0003800000 */
[----:B------:R-:W-:Y:S01]  /*0960*/  UCGABAR_WAIT ;  /* 0x0000000000007dc7 */ /* 0x000fe20008000000 */
[----:B------:R-:W-:Y:S01]  /*0970*/  CCTL.IVALL ;  /* 0x00000000ff00798f */ /* 0x000fe20002000000 */
[----:B------:R-:W-:Y:S05]  /*0980*/  BRA `(.L_x_6) ;  /* 0x0000000000047947 */ /* 0x000fea0003800000 */
.L_x_5:
[----:B------:R-:W-:Y:S06]  /*0990*/  BAR.SYNC.DEFER_BLOCKING 0x0 ;  /* 0x0000000000007b1d */ /* 0x000fec0000010000 */
.L_x_6:
[----:B------:R-:W-:Y:S05]  /*09a0*/  @!P1 BRA `(.L_x_7) ;  /* 0x000000e000a89947 */ /* 0x000fea0003800000 */
[----:B------:R-:W-:-:S06]  /*09b0*/  UISETP.GT.U32.AND UP0, UPT, UR10, 0x1, UPT ;  /* 0x000000010a00788c */ /* 0x000fcc000bf04070 */
[----:B------:R-:W-:-:S13]  /*09c0*/  PLOP3.LUT P0, PT, PT, PT, UP0, 0x80, 0x0 ;  /* 0x000000000000781c */ /* 0x000fda0003f0f008 */
[----:B------:R-:W-:Y:S05]  /*09d0*/  @P0 EXIT ;  /* 0x000000000000094d */ /* 0x000fea0003800000 */
[----:B------:R-:W-:Y:S01]  /*09e0*/  IMAD.MOV.U32 R6, RZ, RZ, -0x1 ;  /* 0xffffffffff067424 */ /* 0x000fe200078e00ff */
[----:B------:R-:W-:Y:S01]  /*09f0*/  ULDC.64 UR4, c[0x0][0x650] ;  /* 0x0001940000047ab9 */ /* 0x000fe20000000a00 */
[----:B------:R-:W-:Y:S01]  /*0a00*/  IMAD.MOV.U32 R5, RZ, RZ, -0x1 ;  /* 0xffffffffff057424 */ /* 0x000fe200078e00ff */
[----:B------:R-:W-:Y:S01]  /*0a10*/  ISETP.GE.U32.AND P0, PT, R19, UR4, PT ;  /* 0x0000000413007c0c */ /* 0x000fe2000bf06070 */
[----:B------:R-:W-:Y:S01]  /*0a20*/  UMOV UR22, 0xffffffff ;  /* 0xffffffff00167882 */ /* 0x000fe20000000000 */
[----:B------:R1:W-:Y:S01]  /*0a30*/  STL [R1+0x8c], R6 ;  /* 0x00008c0601007387 */ /* 0x0003e20000100800 */
[----:B------:R-:W-:Y:S02]  /*0a40*/  PRMT R4, RZ, 0x7610, R4 ;  /* 0x00007610ff047816 */ /* 0x000fe40000000004 */
[----:B------:R-:W-:Y:S01]  /*0a50*/  ISETP.GE.U32.AND.EX P0, PT, R23, UR5, PT, P0 ;  /* 0x0000000517007c0c */ /* 0x000fe2000bf06100 */
[----:B------:R1:W-:-:S12]  /*0a60*/  STL [R1+0x88], R5 ;  /* 0x0000880501007387 */ /* 0x0003d80000100800 */
[----:B-1----:R-:W-:Y:S05]  /*0a70*/  @P0 BRA `(.L_x_8) ;  /* 0x0000000400380947 */ /* 0x002fea0003800000 */
[----:B------:R-:W1:Y:S01]  /*0a80*/  LDC.64 R14, c[0x0][0x628] ;  /* 0x00018a00ff0e7b82 */ /* 0x000e620000000a00 */
[----:B------:R-:W-:Y:S02]  /*0a90*/  IMAD.MOV.U32 R4, RZ, RZ, R19 ;  /* 0x000000ffff047224 */ /* 0x000fe400078e0013 */
[----:B------:R-:W-:-:S05]  /*0aa0*/  IMAD.MOV.U32 R5, RZ, RZ, R23 ;  /* 0x000000ffff057224 */ /* 0x000fca00078e0017 */
[----:B------:R-:W2:Y:S08]  /*0ab0*/  LDC R10, c[0x0][0x630] ;  /* 0x00018c00ff0a7b82 */ /* 0x000eb00000000800 */
[----:B------:R-:W3:Y:S01]  /*0ac0*/  LDC.64 R16, c[0x0][0x620] ;  /* 0x00018800ff107b82 */ /* 0x000ee20000000a00 */
[----:B-1----:R-:W-:-:S04]  /*0ad0*/  ISETP.NE.U32.AND P0, PT, R14, RZ, PT ;  /* 0x000000ff0e00720c */ /* 0x002fc80003f05070 */
[----:B------:R-:W-:-:S13]  /*0ae0*/  ISETP.NE.AND.EX P0, PT, R15, RZ, PT, P0 ;  /* 0x000000ff0f00720c */ /* 0x000fda0003f05300 */
[----:B--23--:R-:W-:Y:S05]  /*0af0*/  @!P0 BRA `(.L_x_9) ;  /* 0x0000000000288947 */ /* 0x00cfea0003800000 */
[----:B------:R-:W1:Y:S02]  /*0b00*/  LDC R9, c[0x0][0x634] ;  /* 0x00018d00ff097b82 */ /* 0x000e640000000800 */
[----:B-1----:R-:W-:-:S05]  /*0b10*/  IADD3 R9, P0, R19, R9, RZ ;  /* 0x0000000913097210 */ /* 0x002fca0007f1e0ff */
[----:B------:R-:W-:-:S04]  /*0b20*/  IMAD.X R13, RZ, RZ, R23, P0 ;  /* 0x000000ffff0d7224 */ /* 0x000fc800000e0617 */
[----:B------:R-:W-:-:S04]  /*0b30*/  IMAD.WIDE.U32 R4, R13, R14, RZ ;  /* 0x0000000e0d047225 */ /* 0x000fc800078e00ff */
[----:B------:R-:W-:-:S04]  /*0b40*/  IMAD.WIDE.U32 R6, P0, R9, R15, R4 ;  /* 0x0000000f09067225 */ /* 0x000fc80007800004 */
[----:B------:R-:W-:-:S04]  /*0b50*/  IMAD.WIDE.U32 R4, R9, R14, RZ ;  /* 0x0000000e09047225 */ /* 0x000fc800078e00ff */
[----:B------:R-:W-:Y:S01]  /*0b60*/  IMAD.X R9, RZ, RZ, RZ, P0 ;  /* 0x000000ffff097224 */ /* 0x000fe200000e06ff */
[----:B------:R-:W-:Y:S01]  /*0b70*/  IADD3 RZ, P0, R5, R6, RZ ;  /* 0x0000000605ff7210 */ /* 0x000fe20007f1e0ff */
[----:B------:R-:W-:-:S04]  /*0b80*/  IMAD.MOV.U32 R8, RZ, RZ, R7 ;  /* 0x000000ffff087224 */ /* 0x000fc800078e0007 */
[----:B------:R-:W-:-:S08]  /*0b90*/  IMAD.WIDE.U32.X R4, R13, R15, R8, P0 ;  /* 0x0000000f0d047225 */ /* 0x000fd000000e0408 */
.L_x_9:
[----:B------:R-:W1:Y:S01]  /*0ba0*/  LDC.64 R20, c[0x0][0x640] ;  /* 0x00019000ff147b82 */ /* 0x000e620000000a00 */
[-C--:B------:R-:W-:Y:S01]  /*0bb0*/  SHF.R.U64 R22, R4, R10.reuse, R5 ;  /* 0x0000000a04167219 */ /* 0x080fe20000001205 */
[----:B------:R-:W-:Y:S01]  /*0bc0*/  IMAD.MOV.U32 R4, RZ, RZ, R19 ;  /* 0x000000ffff047224 */ /* 0x000fe200078e0013 */
[----:B------:R-:W-:Y:S01]  /*0bd0*/  SHF.R.U32.HI R3, RZ, R10, R5 ;  /* 0x0000000aff037219 */ /* 0x000fe20000011605 */
[----:B------:R-:W-:Y:S01]  /*0be0*/  IMAD.MOV.U32 R5, RZ, RZ, R23 ;  /* 0x000000ffff057224 */ /* 0x000fe200078e0017 */
[----:B------:R-:W-:Y:S01]  /*0bf0*/  IADD3 R7, P0, RZ, -R22, RZ ;  /* 0x80000016ff077210 */ /* 0x000fe20007f1e0ff */
[----:B0-----:R-:W-:Y:S02]  /*0c00*/  IMAD R23, R11, R12, R2 ;  /* 0x0000000c0b177224 */ /* 0x001fe400078e0202 */
[----:B------:R-:W0:Y:S01]  /*0c10*/  LDC R8, c[0x0][0x618] ;  /* 0x00018600ff087b82 */ /* 0x000e220000000800 */
[----:B------:R-:W-:Y:S02]  /*0c20*/  IMAD.MOV.U32 R11, RZ, RZ, 0x1 ;  /* 0x00000001ff0b7424 */ /* 0x000fe400078e00ff */
[----:B------:R-:W-:-:S02]  /*0c30*/  IMAD.X R3, RZ, RZ, ~R3, P0 ;  /* 0x000000ffff037224 */ /* 0x000fc400000e0e03 */
[----:B------:R-:W-:-:S03]  /*0c40*/  IMAD.WIDE.U32 R4, R7, R16, R4 ;  /* 0x0000001007047225 */ /* 0x000fc600078e0004 */
[----:B------:R-:W2:Y:S01]  /*0c50*/  LDC R14, c[0x0][0x608] ;  /* 0x00018200ff0e7b82 */ /* 0x000ea20000000800 */
[----:B------:R-:W-:-:S04]  /*0c60*/  IMAD R6, R3, R16, RZ ;  /* 0x0000001003067224 */ /* 0x000fc800078e02ff */
[----:B------:R-:W-:-:S03]  /*0c70*/  IMAD R3, R7, R17, R6 ;  /* 0x0000001107037224 */ /* 0x000fc600078e0206 */
[----:B------:R-:W3:Y:S01]  /*0c80*/  LDC R18, c[0x0][0x658] ;  /* 0x00019600ff127b82 */ /* 0x000ee20000000800 */
[----:B------:R-:W-:Y:S01]  /*0c90*/  IMAD.IADD R3, R5, 0x1, R3 ;  /* 0x0000000105037824 */ /* 0x000fe200078e0203 */
[----:B-1----:R-:W-:Y:S01]  /*0ca0*/  ISETP.NE.U32.AND P0, PT, R20, RZ, PT ;  /* 0x000000ff1400720c */ /* 0x002fe20003f05070 */
[----:B------:R-:W-:-:S03]  /*0cb0*/  IMAD.MOV.U32 R5, RZ, RZ, -0x1 ;  /* 0xffffffffff057424 */ /* 0x000fc600078e00ff */
[----:B------:R-:W-:Y:S02]  /*0cc0*/  ISETP.NE.AND.EX P0, PT, R21, RZ, PT, P0 ;  /* 0x000000ff1500720c */ /* 0x000fe40003f05300 */
[----:B------:R-:W1:Y:S01]  /*0cd0*/  LDC R13, c[0x0][0x600] ;  /* 0x00018000ff0d7b82 */ /* 0x000e620000000800 */
[-CC-:B0-----:R-:W-:Y:S02]  /*0ce0*/  SHF.R.U64 R10, R4, R8.reuse, R3.reuse ;  /* 0x00000008040a7219 */ /* 0x181fe40000001203 */
[----:B------:R-:W-:-:S05]  /*0cf0*/  SHF.R.U32.HI R3, RZ, R8, R3 ;  /* 0x00000008ff037219 */ /* 0x000fca0000011603 */
[----:B------:R-:W0:Y:S01]  /*0d00*/  LDC R15, c[0x0][0x648] ;  /* 0x00019200ff0f7b82 */ /* 0x000e220000000800 */
[-CC-:B--2---:R-:W-:Y:S02]  /*0d10*/  SHF.R.U64 R19, R10, R14.reuse, R3.reuse ;  /* 0x0000000e0a137219 */ /* 0x184fe40000001203 */
[----:B------:R-:W-:-:S05]  /*0d20*/  SHF.R.U32.HI R3, RZ, R14, R3 ;  /* 0x0000000eff037219 */ /* 0x000fca0000011603 */
[----:B------:R-:W2:Y:S01]  /*0d30*/  LDC R17, c[0x0][0x638] ;  /* 0x00018e00ff117b82 */ /* 0x000ea20000000800 */
[-C--:B---3--:R-:W-:Y:S02]  /*0d40*/  SHF.L.U32 R2, R5, R18.reuse, RZ ;  /* 0x0000001205027219 */ /* 0x088fe400000006ff */
[--C-:B------:R-:W-:Y:S02]  /*0d50*/  SHF.R.U64 R12, R19, R18, R3.reuse ;  /* 0x00000012130c7219 */ /* 0x100fe40000001203 */
[----:B------:R-:W-:Y:S02]  /*0d60*/  LOP3.LUT R8, RZ, R2, RZ, 0x33, !PT ;  /* 0x00000002ff087212 */ /* 0x000fe400078e33ff */
[----:B------:R-:W-:Y:S01]  /*0d70*/  SHF.R.U32.HI R3, RZ, R18, R3 ;  /* 0x00000012ff037219 */ /* 0x000fe20000011603 */
[----:B------:R-:W3:Y:S01]  /*0d80*/  LDC R16, c[0x0][0x610] ;  /* 0x00018400ff107b82 */ /* 0x000ee20000000800 */
[----:B------:R-:W-:Y:S01]  /*0d90*/  IMAD.MOV.U32 R2, RZ, RZ, R12 ;  /* 0x000000ffff027224 */ /* 0x000fe200078e000c */
[----:B------:R-:W-:Y:S06]  /*0da0*/  @!P0 BRA `(.L_x_10) ;  /* 0x0000000000288947 */ /* 0x000fec0003800000 */
[----:B------:R-:W4:Y:S02]  /*0db0*/  LDC R7, c[0x0][0x64c] ;  /* 0x00019300ff077b82 */ /* 0x000f240000000800 */
[----:B----4-:R-:W-:-:S05]  /*0dc0*/  IADD3 R7, P0, R12, R7, RZ ;  /* 0x000000070c077210 */ /* 0x010fca0007f1e0ff */
        /* <DEDUP_REMOVED lines=8> */
.L_x_10:
[----:B0-----:R-:W-:Y:S01]  /*0e50*/  SHF.R.U64 R4, R2, R15, R3 ;  /* 0x0000000f02047219 */ /* 0x001fe20000001203 */
[----:B-1----:R-:W-:Y:S01]  /*0e60*/  VIADD R5, R13, 0xffffffff ;  /* 0xffffffff0d057836 */ /* 0x002fe20000000000 */
[----:B------:R-:W-:Y:S02]  /*0e70*/  SHF.L.U32 R2, R11, R18, RZ ;  /* 0x000000120b027219 */ /* 0x000fe400000006ff */
[----:B------:R-:W-:Y:S01]  /*0e80*/  LOP3.LUT R3, R19, R8, RZ, 0xc0, !PT ;  /* 0x0000000813037212 */ /* 0x000fe200078ec0ff */
[----:B------:R-:W-:Y:S01]  /*0e90*/  IMAD.MOV R6, RZ, RZ, -R4 ;  /* 0x000000ffff067224 */ /* 0x000fe200078e0a04 */
[----:B------:R-:W-:Y:S02]  /*0ea0*/  SEL R0, R0, R23, !P2 ;  /* 0x0000001700007207 */ /* 0x000fe40005000000 */
[----:B------:R-:W-:Y:S01]  /*0eb0*/  LOP3.LUT R5, R10, R5, RZ, 0xc0, !PT ;  /* 0x000000050a057212 */ /* 0x000fe200078ec0ff */
[----:B------:R-:W-:Y:S01]  /*0ec0*/  IMAD R3, R2, R4, R3 ;  /* 0x0000000402037224 */ /* 0x000fe200078e0203 */
[----:B------:R-:W-:Y:S01]  /*0ed0*/  R2UR UR22, R22 ;  /* 0x00000000161672ca */ /* 0x000fe200000e0000 */
[----:B--2---:R-:W-:-:S02]  /*0ee0*/  IMAD R2, R6, R17, R12 ;  /* 0x0000001106027224 */ /* 0x004fc400078e020c */
[----:B---3--:R-:W-:Y:S02]  /*0ef0*/  IMAD R0, R3, R16, R0 ;  /* 0x0000001003007224 */ /* 0x008fe400078e0200 */
[----:B------:R-:W-:Y:S02]  /*0f00*/  IMAD R3, R2, R13, R5 ;  /* 0x0000000d02037224 */ /* 0x000fe400078e0205 */
[----:B------:R-:W-:-:S03]  /*0f10*/  IMAD.MOV.U32 R4, RZ, RZ, 0x1 ;  /* 0x00000001ff047424 */ /* 0x000fc600078e00ff */
[----:B------:R-:W-:Y:S02]  /*0f20*/  SEL R2, R3, R0, !P2 ;  /* 0x0000000003027207 */ /* 0x000fe40005000000 */
[----:B------:R-:W-:-:S03]  /*0f30*/  SEL R0, R0, R3, !P2 ;  /* 0x0000000300007207 */ /* 0x000fc60005000000 */
[----:B------:R1:W-:Y:S04]  /*0f40*/  STL [R1+0x88], R2 ;  /* 0x0000880201007387 */ /* 0x0003e80000100800 */
[----:B------:R1:W-:Y:S02]  /*0f50*/  STL [R1+0x8c], R0 ;  /* 0x00008c0001007387 */ /* 0x0003e40000100800 */
.L_x_8:
[----:B------:R-:W-:-:S08]  /*0f60*/  NOP ;  /* 0x0000000000007918 */ /* 0x000fd00000000000 */
[----:B------:R-:W2:Y:S02]  /*0f70*/  USETMAXREG.TRY_ALLOC.CTAPOOL UP0, 0xe8 ;  /* 0x000000e8000079c8 */ /* 0x000ea40008000600 */
[----:B--2---:R-:W-:-:S13]  /*0f80*/  PLOP3.LUT P0, PT, PT, PT, UP0, 0x80, 0x0 ;  /* 0x000000000000781c */ /* 0x004fda0003f0f008 */
[----:B------:R-:W-:Y:S05]  /*0f90*/  @!P0 BRA `(.L_x_8) ;  /* 0xfffffffc00f08947 */ /* 0x000fea000383ffff */
[----:B------:R-:W-:Y:S01]  /*0fa0*/  ULDC.64 UR4, c[0x0][0x598] ;  /* 0x0001660000047ab9 */ /* 0x000fe20000000a00 */
[----:B------:R-:W-:Y:S01]  /*0fb0*/  ULDC.64 UR16, c[0x0][0x208] ;  /* 0x0000820000107ab9 */ /* 0x000fe20000000a00 */
[----:B------:R-:W-:-:S04]  /*0fc0*/  ISETP.NE.U32.AND P0, PT, RZ, UR4, PT ;  /* 0x00000004ff007c0c */ /* 0x000fc8000bf05070 */
[----:B------:R-:W-:-:S13]  /*0fd0*/  ISETP.NE.AND.EX P0, PT, RZ, UR5, PT, P0 ;  /* 0x00000005ff007c0c */ /* 0x000fda000bf05300 */
[----:B------:R-:W-:Y:S05]  /*0fe0*/  @!P0 BRA `(.L_x_11) ;  /* 0x0000000000208947 */ /* 0x000fea0003800000 */
[----:B-1----:R-:W1:Y:S02]  /*0ff0*/  LDC.64 R2, c[0x0][0x598] ;  /* 0x00016600ff027b82 */ /* 0x002e640000000a00 */
[----:B-1----:R-:W2:Y:S02]  /*1000*/  LDG.E.64 R2, desc[UR16][R2.64] ;  /* 0x0000001002027981 */ /* 0x002ea4000c1e1b00 */
[----:B--2---:R-:W-:-:S04]  /*1010*/  ISETP.NE.U32.AND P0, PT, R2, RZ, PT ;  /* 0x000000ff0200720c */ /* 0x004fc80003f05070 */
[----:B------:R-:W-:-:S13]  /*1020*/  ISETP.NE.AND.EX P0, PT, R3, RZ, PT, P0 ;  /* 0x000000ff0300720c */ /* 0x000fda0003f05300 */
[----:B------:R-:W-:Y:S05]  /*1030*/  @!P0 BRA `(.L_x_11) ;  /* 0x00000000000c8947 */ /* 0x000fea0003800000 */
[----:B------:R-:W2:Y:S02]  /*1040*/  LD.E R2, desc[UR16][R2.64] ;  /* 0x0000001002027980 */ /* 0x000ea4000c101900 */
[----:B--2---:R-:W-:Y:S01]  /*1050*/  R2UR UR20, R2 ;  /* 0x00000000021472ca */ /* 0x004fe200000e0000 */
[----:B------:R-:W-:-:S14]  /*1060*/  BRA `(.L_x_12) ;  /* 0x0000000000247947 */ /* 0x000fdc0003800000 */
.L_x_11:
[----:B------:R-:W-:Y:S02]  /*1070*/  ULDC.64 UR4, c[0x0][0x588] ;  /* 0x0001620000047ab9 */ /* 0x000fe40000000a00 */
[----:B------:R-:W-:-:S04]  /*1080*/  ISETP.NE.U32.AND P0, PT, RZ, UR4, PT ;  /* 0x00000004ff007c0c */ /* 0x000fc8000bf05070 */
[----:B------:R-:W-:-:S13]  /*1090*/  ISETP.NE.AND.EX P0, PT, RZ, UR5, PT, P0 ;  /* 0x00000005ff007c0c */ /* 0x000fda000bf05300 */
[----:B------:R-:W-:Y:S05]  /*10a0*/  @!P0 BRA `(.L_x_13) ;  /* 0x0000000000108947 */ /* 0x000fea0003800000 */
[----:B-1----:R-:W1:Y:S02]  /*10b0*/  LDC.64 R2, c[0x0][0x588] ;  /* 0x00016200ff027b82 */ /* 0x002e640000000a00 */
[----:B-1----:R-:W2:Y:S02]  /*10c0*/  LDG.E R2, desc[UR16][R2.64] ;  /* 0x0000001002027981 */ /* 0x002ea4000c1e1900 */
[----:B--2---:R-:W-:Y:S01]  /*10d0*/  R2UR UR20, R2 ;  /* 0x00000000021472ca */ /* 0x004fe200000e0000 */
[----:B------:R-:W-:-:S14]  /*10e0*/  BRA `(.L_x_12) ;  /* 0x0000000000047947 */ /* 0x000fdc0003800000 */
.L_x_13:
[----:B------:R-:W-:-:S05]  /*10f0*/  ULDC UR20, c[0x0][0x580] ;  /* 0x0001600000147ab9 */ /* 0x000fca0000000800 */
.L_x_12:
[----:B------:R-:W-:Y:S02]  /*1100*/  ULDC.64 UR4, c[0x0][0x5a0] ;  /* 0x0001680000047ab9 */ /* 0x000fe40000000a00 */
        /* <DEDUP_REMOVED lines=11> */
.L_x_14:
        /* <DEDUP_REMOVED lines=8> */
.L_x_16:
[----:B------:R-:W-:-:S05]  /*1240*/  ULDC UR21, c[0x0][0x584] ;  /* 0x0001610000157ab9 */ /* 0x000fca0000000800 */
.L_x_15:
[----:B------:R-:W-:-:S13]  /*1250*/  LOP3.LUT P0, RZ, R4, 0xff, RZ, 0xc0, !PT ;  /* 0x000000ff04ff7812 */ /* 0x000fda000780c0ff */
[----:B------:R-:W-:Y:S05]  /*1260*/  @!P0 EXIT ;  /* 0x000000000000894d */ /* 0x000fea0003800000 */
[----:B------:R-:W-:Y:S01]  /*1270*/  ULDC UR4, c[0x0][0x28c] ;  /* 0x0000a30000047ab9 */ /* 0x000fe20000000800 */
[----:B------:R-:W-:Y:S02]  /*1280*/  ULOP3.LUT UR23, UR13, 0x1, URZ, 0xfc, !UPT ;  /* 0x000000010d177892 */ /* 0x000fe4000f8efc3f */
[----:B------:R-:W-:-:S04]  /*1290*/  UIADD3 UR4, UR4, 0x3f, URZ ;  /* 0x0000003f04047890 */ /* 0x000fc8000fffe03f */
[----:B------:R-:W-:-:S04]  /*12a0*/  USHF.R.S32.HI UR5, URZ, 0x1f, UR4 ;  /* 0x0000001f3f057899 */ /* 0x000fc80008011404 */
[----:B------:R-:W-:-:S03]  /*12b0*/  ULEA.HI UR5, UR5, UR4, URZ, 0x6 ;  /* 0x0000000405057291 */ /* 0x000fc6000f8f303f */
[----:B------:R-:W-:Y:S01]  /*12c0*/  UMOV UR4, URZ ;  /* 0x0000003f00047c82 */ /* 0x000fe20008000000 */
[----:B------:R-:W-:-:S03]  /*12d0*/  USHF.R.S32.HI UR12, URZ, 0x6, UR5 ;  /* 0x000000063f0c7899 */ /* 0x000fc60008011405 */
[----:B------:R-:W-:-:S09]  /*12e0*/  UMOV UR5, URZ ;  /* 0x0000003f00057c82 */ /* 0x000fd20008000000 */
.L_x_297:
[----:B-1----:R-:W1:Y:S01]  /*12f0*/  S2R R0, SR_TID.X ;  /* 0x0000000000007919 */ /* 0x002e620000002100 */
[----:B--2---:R-:W2:Y:S01]  /*1300*/  S2UR UR11, SR_CgaCtaId ;  /* 0x00000000000b79c3 */ /* 0x004ea20000008800 */
[----:B------:R-:W-:Y:S01]  /*1310*/  UMOV UR14, 0x400 ;  /* 0x00000400000e7882 */ /* 0x000fe20000000000 */
[----:B------:R-:W-:Y:S01]  /*1320*/  UMOV UR6, URZ ;  /* 0x0000003f00067c82 */ /* 0x000fe20008000000 */
[----:B------:R-:W-:Y:S01]  /*1330*/  STL [R1+0x74], RZ ;  /* 0x000074ff01007387 */ /* 0x000fe20000100800 */
[----:B------:R-:W-:Y:S01]  /*1340*/  UMOV UR7, URZ ;  /* 0x0000003f00077c82 */ /* 0x000fe20008000000 */
[----:B------:R-:W-:Y:S01]  /*1350*/  UMOV UR8, URZ ;  /* 0x0000003f00087c82 */ /* 0x000fe20008000000 */
[----:B------:R-:W-:Y:S01]  /*1360*/  UMOV UR18, UR5 ;  /* 0x0000000500127c82 */ /* 0x000fe20008000000 */
[----:B------:R-:W-:Y:S01]  /*1370*/  STL [R1+0x70], RZ ;  /* 0x000070ff01007387 */ /* 0x000fe20000100800 */
[----:B---3--:R-:W3:Y:S01]  /*1380*/  LDC R2, c[0x0][0x28c] ;  /* 0x0000a300ff027b82 */ /* 0x008ee20000000800 */
[----:B------:R-:W-:-:S02]  /*1390*/  CS2R R4, SRZ ;  /* 0x0000000000047805 */ /* 0x000fc4000001ff00 */
[----:B------:R-:W-:Y:S01]  /*13a0*/  CS2R R6, SRZ ;  /* 0x0000000000067805 */ /* 0x000fe2000001ff00 */
[----:B------:R-:W-:Y:S01]  /*13b0*/  STL [R1+0x6c], RZ ;  /* 0x00006cff01007387 */ /* 0x000fe20000100800 */
[----:B------:R-:W-:Y:S02]  /*13c0*/  CS2R R8, SRZ ;  /* 0x0000000000087805 */ /* 0x000fe4000001ff00 */
[----:B------:R-:W-:Y:S02]  /*13d0*/  CS2R R10, SRZ ;  /* 0x00000000000a7805 */ /* 0x000fe4000001ff00 */
[----:B------:R-:W-:Y:S01]  /*13e0*/  CS2R R12, SRZ ;  /* 0x00000000000c7805 */ /* 0x000fe2000001ff00 */
[----:B------:R-:W-:Y:S01]  /*13f0*/  STL [R1+0x68], RZ ;  /* 0x000068ff01007387 */ /* 0x000fe20000100800 */
[----:B------:R-:W-:Y:S02]  /*1400*/  CS2R R14, SRZ ;  /* 0x00000000000e7805 */ /* 0x000fe4000001ff00 */
[----:B------:R-:W-:-:S02]  /*1410*/  CS2R R16, SRZ ;  /* 0x0000000000107805 */ /* 0x000fc4000001ff00 */
[----:B0-----:R-:W-:Y:S01]  /*1420*/  CS2R R18, SRZ ;  /* 0x0000000000127805 */ /* 0x001fe2000001ff00 */
[----:B------:R-:W-:Y:S01]  /*1430*/  STL [R1+0x64], RZ ;  /* 0x000064ff01007387 */ /* 0x000fe20000100800 */
[----:B------:R-:W-:Y:S02]  /*1440*/  CS2R R20, SRZ ;  /* 0x0000000000147805 */ /* 0x000fe4000001ff00 */
[----:B------:R-:W-:Y:S02]  /*1450*/  CS2R R22, SRZ ;  /* 0x0000000000167805 */ /* 0x000fe4000001ff00 */
[----:B------:R-:W-:Y:S01]  /*1460*/  CS2R R152, SRZ ;  /* 0x0000000000987805 */ /* 0x000fe2000001ff00 */
[----:B------:R-:W-:Y:S01]  /*1470*/  STL [R1+0x60], RZ ;  /* 0x000060ff01007387 */ /* 0x000fe20000100800 */
[----:B--2---:R-:W-:Y:S01]  /*1480*/  ULEA UR14, UR11, UR14, 0x18 ;  /* 0x0000000e0b0e7291 */ /* 0x004fe2000f8ec03f */
[----:B------:R-:W-:Y:S02]  /*1490*/  CS2R R154, SRZ ;  /* 0x00000000009a7805 */ /* 0x000fe4000001ff00 */
[----:B------:R-:W-:Y:S01]  /*14a0*/  CS2R R156, SRZ ;  /* 0x00000000009c7805 */ /* 0x000fe2000001ff00 */
[----:B------:R-:W-:Y:S01]  /*14b0*/  STL [R1+0x5c], RZ ;  /* 0x00005cff01007387 */ /* 0x000fe20000100800 */
[----:B------:R-:W-:-:S02]  /*14c0*/  CS2R R158, SRZ ;  /* 0x00000000009e7805 */ /* 0x000fc4000001ff00 */
[----:B------:R-:W-:Y:S02]  /*14d0*/  CS2R R160, SRZ ;  /* 0x0000000000a07805 */ /* 0x000fe4000001ff00 */
[----:B------:R-:W-:Y:S02]  /*14e0*/  CS2R R162, SRZ ;  /* 0x0000000000a27805 */ /* 0x000fe4000001ff00 */
[----:B-1----:R-:W-:Y:S01]  /*14f0*/  LOP3.LUT R0, R0, 0x80, RZ, 0xc0, !PT ;  /* 0x0000008000007812 */ /* 0x002fe200078ec0ff */
[----:B------:R-:W-:Y:S01]  /*1500*/  STL [R1+0x58], RZ ;  /* 0x000058ff01007387 */ /* 0x000fe20000100800 */
[----:B---3--:R-:W-:Y:S02]  /*1510*/  ISETP.GE.AND P0, PT, R2, 0x1, PT ;  /* 0x000000010200780c */ /* 0x008fe40003f06270 */
[----:B------:R-:W-:Y:S02]  /*1520*/  CS2R R2, SRZ ;  /* 0x0000000000027805 */ /* 0x000fe4000001ff00 */
[----:B------:R-:W-:Y:S01]  /*1530*/  SHF.R.U32.HI R0, RZ, 0x7, R0 ;  /* 0x00000007ff007819 */ /* 0x000fe20000011600 */
[----:B------:R-:W-:Y:S01]  /*1540*/  STL [R1+0x54], RZ ;  /* 0x000054ff01007387 */ /* 0x000fe20000100800 */
[----:B------:R-:W-:-:S02]  /*1550*/  CS2R R164, SRZ ;  /* 0x0000000000a47805 */ /* 0x000fc4000001ff00 */
[----:B------:R-:W-:Y:S02]  /*1560*/  CS2R R166, SRZ ;  /* 0x0000000000a67805 */ /* 0x000fe4000001ff00 */
[----:B------:R-:W-:Y:S01]  /*1570*/  CS2R R168, SRZ ;  /* 0x0000000000a87805 */ /* 0x000fe2000001ff00 */
[----:B------:R-:W-:Y:S01]  /*1580*/  STL [R1+0x50], RZ ;  /* 0x000050ff01007387 */ /* 0x000fe20000100800 */
[----:B------:R-:W-:Y:S02]  /*1590*/  CS2R R170, SRZ ;  /* 0x0000000000aa7805 */ /* 0x000fe4000001ff00 */
[----:B------:R-:W-:Y:S02]  /*15a0*/  CS2R R172, SRZ ;  /* 0x0000000000ac7805 */ /* 0x000fe4000001ff00 */
[----:B------:R-:W-:Y:S01]  /*15b0*/  CS2R R174, SRZ ;  /* 0x0000000000ae7805 */ /* 0x000fe2000001ff00 */
[----:B------:R-:W0:Y:S01]  /*15c0*/  SHFL.IDX PT, R0, R0, RZ, 0x1f ;  /* 0x00001fff00007589 */ /* 0x000e2200000e0000 */
[----:B------:R-:W-:-:S02]  /*15d0*/  CS2R R176, SRZ ;  /* 0x0000000000b07805 */ /* 0x000fc4000001ff00 */
[----:B------:R-:W-:Y:S02]  /*15e0*/  CS2R R178, SRZ ;  /* 0x0000000000b27805 */ /* 0x000fe4000001ff00 */
[----:B------:R-:W-:Y:S01]  /*15f0*/  CS2R R180, SRZ ;  /* 0x0000000000b47805 */ /* 0x000fe2000001ff00 */
[----:B------:R1:W-:Y:S01]  /*1600*/  STL [R1+0x4c], RZ ;  /* 0x00004cff01007387 */ /* 0x0003e20000100800 */
[----:B------:R-:W-:Y:S02]  /*1610*/  CS2R R182, SRZ ;  /* 0x0000000000b67805 */ /* 0x000fe4000001ff00 */
[----:B------:R-:W-:Y:S02]  /*1620*/  CS2R R184, SRZ ;  /* 0x0000000000b87805 */ /* 0x000fe4000001ff00 */
[----:B------:R-:W-:Y:S01]  /*1630*/  CS2R R186, SRZ ;  /* 0x0000000000ba7805 */ /* 0x000fe2000001ff00 */
[----:B------:R1:W-:Y:S01]  /*1640*/  STL [R1+0x48], RZ ;  /* 0x000048ff01007387 */ /* 0x0003e20000100800 */
        /* <DEDUP_REMOVED lines=14> */
[----:B------:R-:W-:Y:S02]  /*1730*/  CS2R R210, SRZ ;  /* 0x0000000000d27805 */ /* 0x000fe4000001ff00 */
[----:B0-----:R-:W-:Y:S01]  /*1740*/  R2UR UR9, R0 ;  /* 0x00000000000972ca */ /* 0x001fe200000e0000 */
[----:B------:R1:W-:Y:S01]  /*1750*/  STL [R1+0x38], RZ ;  /* 0x000038ff01007387 */ /* 0x0003e20000100800 */
[----:B------:R-:W-:Y:S01]  /*1760*/  IMAD.MOV.U32 R0, RZ, RZ, RZ ;  /* 0x000000ffff007224 */ /* 0x000fe200078e00ff */
[----:B------:R-:W-:-:S02]  /*1770*/  CS2R R212, SRZ ;  /* 0x0000000000d47805 */ /* 0x000fc4000001ff00 */
[----:B------:R-:W-:Y:S01]  /*1780*/  CS2R R214, SRZ ;  /* 0x0000000000d67805 */ /* 0x000fe2000001ff00 */
[----:B------:R1:W-:Y:S01]  /*1790*/  STL [R1+0x34], RZ ;  /* 0x000034ff01007387 */ /* 0x0003e20000100800 */
[----:B------:R-:W-:Y:S02]  /*17a0*/  CS2R R216, SRZ ;  /* 0x0000000000d87805 */ /* 0x000fe4000001ff00 */
[----:B------:R-:W-:Y:S02]  /*17b0*/  CS2R R218, SRZ ;  /* 0x0000000000da7805 */ /* 0x000fe4000001ff00 */
[----:B------:R-:W-:Y:S01]  /*17c0*/  CS2R R220, SRZ ;  /* 0x0000000000dc7805 */ /* 0x000fe2000001ff00 */
[----:B------:R1:W-:Y:S01]  /*17d0*/  STL [R1+0x30], RZ ;  /* 0x000030ff01007387 */ /* 0x0003e20000100800 */
[----:B------:R-:W-:Y:S02]  /*17e0*/  CS2R R222, SRZ ;  /* 0x0000000000de7805 */ /* 0x000fe4000001ff00 */
[----:B------:R-:W-:Y:S01]  /*17f0*/  CS2R R224, SRZ ;  /* 0x0000000000e07805 */ /* 0x000fe2000001ff00 */
[----:B------:R-:W-:Y:S01]  /*1800*/  IMAD.MOV.U32 R226, RZ, RZ, RZ ;  /* 0x000000ffffe27224 */ /* 0x000fe200078e00ff */
[----:B------:R1:W-:Y:S01]  /*1810*/  STL [R1+0x2c], RZ ;  /* 0x00002cff01007387 */ /* 0x0003e20000100800 */
[----:B------:R-:W-:Y:S01]  /*1820*/  ULEA.HI UR10, UR9, UR9, URZ, 0x1 ;  /* 0x00000009090a7291 */ /* 0x000fe2000f8f083f */
[----:B------:R-:W-:Y:S01]  /*1830*/  IMAD.U32 R227, RZ, RZ, UR4 ;  /* 0x00000004ffe37e24 */ /* 0x000fe2000f8e00ff */
[----:B------:R-:W-:Y:S01]  /*1840*/  CS2R R24, SRZ ;  /* 0x0000000000187805 */ /* 0x000fe2000001ff00 */
[----:B------:R1:W-:Y:S01]  /*1850*/  STL [R1+0x28], RZ ;  /* 0x000028ff01007387 */ /* 0x0003e20000100800 */
[----:B------:R-:W-:Y:S01]  /*1860*/  ULOP3.LUT UR10, UR10, 0xffffe, URZ, 0xc0, !UPT ;  /* 0x000ffffe0a0a7892 */ /* 0x000fe2000f8ec03f */
[----:B------:R-:W-:-:S02]  /*1870*/  CS2R R26, SRZ ;  /* 0x00000000001a7805 */ /* 0x000fc4000001ff00 */
[----:B------:R-:W-:Y:S01]  /*1880*/  CS2R R28, SRZ ;  /* 0x00000000001c7805 */ /* 0x000fe2000001ff00 */
[----:B------:R1:W-:Y:S01]  /*1890*/  STL [R1+0x24], RZ ;  /* 0x000024ff01007387 */ /* 0x0003e20000100800 */
[----:B------:R-:W-:Y:S01]  /*18a0*/  UIADD3 UR10, UR9, -UR10, URZ ;  /* 0x8000000a090a7290 */ /* 0x000fe2000fffe03f */
[----:B----4-:R-:W-:Y:S02]  /*18b0*/  CS2R R30, SRZ ;  /* 0x00000000001e7805 */ /* 0x010fe4000001ff00 */
[----:B------:R-:W-:Y:S01]  /*18c0*/  CS2R R32, SRZ ;  /* 0x0000000000207805 */ /* 0x000fe2000001ff00 */
[----:B------:R1:W-:Y:S01]  /*18d0*/  STL [R1+0x20], RZ ;  /* 0x000020ff01007387 */ /* 0x0003e20000100800 */
[----:B------:R-:W-:Y:S01]  /*18e0*/  ULEA UR10, UR10, UR14, 0xc ;  /* 0x0000000e0a0a7291 */ /* 0x000fe2000f8e603f */
[----:B------:R-:W-:Y:S02]  /*18f0*/  CS2R R34, SRZ ;  /* 0x0000000000227805 */ /* 0x000fe4000001ff00 */
[----:B------:R-:W-:Y:S01]  /*1900*/  CS2R R36, SRZ ;  /* 0x0000000000247805 */ /* 0x000fe2000001ff00 */
[----:B------:R1:W-:Y:S01]  /*1910*/  STL [R1+0x1c], RZ ;  /* 0x00001cff01007387 */ /* 0x0003e20000100800 */
[----:B------:R-:W-:Y:S01]  /*1920*/  UIADD3 UR10, UR10, 0x100, URZ ;  /* 0x000001000a0a7890 */ /* 0x000fe2000fffe03f */
[----:B------:R-:W-:-:S02]  /*1930*/  CS2R R38, SRZ ;  /* 0x0000000000267805 */ /* 0x000fc4000001ff00 */
[----:B------:R-:W-:Y:S01]  /*1940*/  CS2R R40, SRZ ;  /* 0x0000000000287805 */ /* 0x000fe2000001ff00 */
[----:B------:R1:W-:Y:S01]  /*1950*/  STL [R1+0x18], RZ ;  /* 0x000018ff01007387 */ /* 0x0003e20000100800 */
[----:B------:R-:W-:Y:S01]  /*1960*/  USHF.R.U32.HI UR10, URZ, 0x4, UR10 ;  /* 0x000000043f0a7899 */ /* 0x000fe2000801160a */
[----:B------:R-:W-:Y:S02]  /*1970*/  CS2R R42, SRZ ;  /* 0x00000000002a7805 */ /* 0x000fe4000001ff00 */
[----:B------:R-:W-:Y:S01]  /*1980*/  CS2R R44, SRZ ;  /* 0x00000000002c7805 */ /* 0x000fe2000001ff00 */
[----:B------:R1:W-:Y:S01]  /*1990*/  STL [R1+0x14], RZ ;  /* 0x000014ff01007387 */ /* 0x0003e20000100800 */
[----:B------:R-:W-:Y:S01]  /*19a0*/  ULOP3.LUT UR15, UR10, 0x3fff, URZ, 0xc0, !UPT ;  /* 0x00003fff0a0f7892 */ /* 0x000fe2000f8ec03f */
        /* <DEDUP_REMOVED lines=18> */
[----:B------:R1:W-:Y:S01]  /*1ad0*/  STL [R1], RZ ;  /* 0x000000ff01007387 */ /* 0x0003e20000100800 */
[----:B------:R-:W-:-:S02]  /*1ae0*/  CS2R R74, SRZ ;  /* 0x00000000004a7805 */ /* 0x000fc4000001ff00 */
[----:B------:R-:W-:Y:S02]  /*1af0*/  CS2R R76, SRZ ;  /* 0x00000000004c7805 */ /* 0x000fe4000001ff00 */
[----:B------:R-:W-:Y:S02]  /*1b00*/  CS2R R78, SRZ ;  /* 0x00000000004e7805 */ /* 0x000fe4000001ff00 */
[----:B------:R-:W-:Y:S02]  /*1b10*/  CS2R R80, SRZ ;  /* 0x0000000000507805 */ /* 0x000fe4000001ff00 */
[----:B------:R-:W-:Y:S02]  /*1b20*/  CS2R R82, SRZ ;  /* 0x0000000000527805 */ /* 0x000fe4000001ff00 */
[----:B------:R-:W-:Y:S02]  /*1b30*/  CS2R R84, SRZ ;  /* 0x0000000000547805 */ /* 0x000fe4000001ff00 */
        /* <DEDUP_REMOVED lines=32> */
[----:B------:R-:W-:Y:S01]  /*1d40*/  CS2R R150, SRZ ;  /* 0x0000000000967805 */ /* 0x000fe2000001ff00 */
[----:B-1----:R-:W-:Y:S06]  /*1d50*/  @!P0 BRA `(.L_x_17) ;  /* 0x0000001000688947 */ /* 0x002fec0003800000 */
[----:B------:R-:W-:-:S06]  /*1d60*/  UISETP.NE.AND UP0, UPT, UR23, 0x3, UPT ;  /* 0x000000031700788c */ /* 0x000fcc000bf05270 */
[----:B------:R-:W-:-:S13]  /*1d70*/  PLOP3.LUT P1, PT, PT, PT, UP0, 0x80, 0x0 ;  /* 0x000000000000781c */ /* 0x000fda0003f2f008 */
[----:B------:R-:W-:Y:S05]  /*1d80*/  @!P1 BRA `(.L_x_18) ;  /* 0x0000000000049947 */ /* 0x000fea0003800000 */
[----:B------:R-:W-:Y:S01]  /*1d90*/  BPT.TRAP 0x1 ;  /* 0x000000040000795c */ /* 0x000fe20000300000 */
.L_x_18:
[----:B------:R-:W-:Y:S01]  /*1da0*/  ULEA UR6, UR5, UR14, 0x3 ;  /* 0x0000000e05067291 */ /* 0x000fe2000f8e183f */
[----:B------:R-:W-:-:S05]  /*1db0*/  IMAD.U32 R0, RZ, RZ, UR4 ;  /* 0x00000004ff007e24 */ /* 0x000fca000f8e00ff */
[----:B------:R-:W-:-:S04]  /*1dc0*/  SHF.L.U32 R0, R0, 0x1f, RZ ;  /* 0x0000001f00007819 */ /* 0x000fc800000006ff */
[----:B------:R0:W1:Y:S01]  /*1dd0*/  SYNCS.PHASECHK.TRANS64.TRYWAIT P0, [UR6], R0 ;  /* 0x00000000ff0075a7 */ /* 0x0000620008000146 */
[----:B------:R-:W-:Y:S05]  /*1de0*/  @!P1 BRA `(.L_x_19) ;  /* 0x0000000000049947 */ /* 0x000fea0003800000 */
[----:B------:R-:W-:Y:S01]  /*1df0*/  BPT.TRAP 0x1 ;  /* 0x000000040000795c */ /* 0x000fe20000300000 */
.L_x_19:
[----:B-1----:R-:W-:Y:S05]  /*1e00*/  @P0 BRA `(.L_x_20) ;  /* 0x0000000000080947 */ /* 0x002fea0003800000 */
[----:B------:R-:W1:Y:S02]  /*1e10*/  SYNCS.PHASECHK.TRANS64.TRYWAIT P0, [UR6], R0 ;  /* 0x00000000ff0075a7 */ /* 0x000e640008000146 */
[----:B-1----:R-:W-:Y:S05]  /*1e20*/  @!P0 BRA `(.L_x_21) ;  /* 0x000000e400608947 */ /* 0x002fea0003800000 */
.L_x_20:
[----:B------:R-:W-:Y:S01]  /*1e30*/  UIADD3 UR6, UR14, 0x8100, URZ ;  /* 0x000081000e067890 */ /* 0x000fe2000fffe03f */
[----:B------:R-:W-:Y:S01]  /*1e40*/  WARPGROUP.ARRIVE ;  /* 0x00000000000079c5 */ /* 0x000fe20000000000 */
[----:B------:R-:W-:Y:S01]  /*1e50*/  ULOP3.LUT UR8, UR15, 0x10000, URZ, 0xfc, !UPT ;  /* 0x000100000f087892 */ /* 0x000fe2000f8efc3f */
[----:B------:R2:W-:Y:S01]  /*1e60*/  STL [R1+0x74], RZ ;  /* 0x000074ff01007387 */ /* 0x0005e20000100800 */
[----:B------:R-:W-:Y:S01]  /*1e70*/  USHF.R.U32.HI UR6, URZ, 0x4, UR6 ;  /* 0x000000043f067899 */ /* 0x000fe20008011606 */
[----:B01----:R-:W-:Y:S01]  /*1e80*/  IMAD.MOV.U32 R0, RZ, RZ, RZ ;  /* 0x000000ffff007224 */ /* 0x003fe200078e00ff */
[----:B------:R-:W-:Y:S01]  /*1e90*/  ULEA UR8, UR5, UR8, 0x9 ;  /* 0x0000000805087291 */ /* 0x000fe2000f8e483f */
[----:B------:R2:W-:Y:S01]  /*1ea0*/  STL [R1+0x70], RZ ;  /* 0x000070ff01007387 */ /* 0x0005e20000100800 */
[----:B------:R-:W-:Y:S01]  /*1eb0*/  ULOP3.LUT UR6, UR6, 0x3fff, URZ, 0xc0, !UPT ;  /* 0x00003fff06067892 */ /* 0x000fe2000f8ec03f */
[----:B------:R-:W-:Y:S01]  /*1ec0*/  CS2R R2, SRZ ;  /* 0x0000000000027805 */ /* 0x000fe2000001ff00 */
[----:B------:R-:W-:Y:S01]  /*1ed0*/  UMOV UR9, 0x80000020 ;  /* 0x8000002000097882 */ /* 0x000fe20000000000 */
[----:B------:R-:W-:Y:S01]  /*1ee0*/  UMOV UR11, 0x80000020 ;  /* 0x80000020000b7882 */ /* 0x000fe20000000000 */
[----:B------:R-:W-:Y:S01]  /*1ef0*/  ULOP3.LUT UR6, UR6, 0x10000, URZ, 0xfc, !UPT ;  /* 0x0001000006067892 */ /* 0x000fe2000f8efc3f */
[----:B------:R2:W-:Y:S01]  /*1f00*/  STL [R1+0x6c], RZ ;  /* 0x00006cff01007387 */ /* 0x0005e20000100800 */
[----:B------:R-:W-:Y:S01]  /*1f10*/  ULDC UR7, c[0x0][0x50c] ;  /* 0x0001430000077ab9 */ /* 0x000fe20000000800 */
[----:B------:R-:W-:Y:S01]  /*1f20*/  CS2R R4, SRZ ;  /* 0x0000000000047805 */ /* 0x000fe2000001ff00 */
[----:B------:R-:W-:Y:S01]  /*1f30*/  ULEA UR10, UR5, UR6, 0xa ;  /* 0x00000006050a7291 */ /* 0x000fe2000f8e503f */
[----:B------:R2:W-:Y:S01]  /*1f40*/  STL [R1+0x68], RZ ;  /* 0x000068ff01007387 */ /* 0x0005e20000100800 */
[----:B------:R-:W-:Y:S01]  /*1f50*/  UISETP.NE.AND UP0, UPT, UR7, 0x2, UPT ;  /* 0x000000020700788c */ /* 0x000fe2000bf05270 */
[----:B------:R-:W-:Y:S01]  /*1f60*/  CS2R R6, SRZ ;  /* 0x0000000000067805 */ /* 0x000fe2000001ff00 */
[----:B------:R-:W-:Y:S01]  /*1f70*/  UMOV UR6, 0x2 ;  /* 0x0000000200067882 */ /* 0x000fe20000000000 */
[----:B------:R2:W-:Y:S01]  /*1f80*/  STL [R1+0x64], RZ ;  /* 0x000064ff01007387 */ /* 0x0005e20000100800 */
[----:B------:R-:W-:Y:S01]  /*1f90*/  USEL UR7, URZ, 0x1, UP0 ;  /* 0x000000013f077887 */ /* 0x000fe20008000000 */
[----:B------:R-:W-:-:S02]  /*1fa0*/  CS2R R8, SRZ ;  /* 0x0000000000087805 */ /* 0x000fc4000001ff00 */
[----:B------:R-:W-:Y:S01]  /*1fb0*/  CS2R R10, SRZ ;  /* 0x00000000000a7805 */ /* 0x000fe2000001ff00 */
[----:B------:R-:W-:Y:S01]  /*1fc0*/  QGMMA.64x256x32.F32.E5M2.E5M2 R24, gdesc[UR8], RZ, !UPT ;  /* 0x03e00000081879f3 */ /* 0x000fe2000c7038ff */
[----:B------:R2:W-:Y:S01]  /*1fd0*/  STL [R1+0x60], RZ ;  /* 0x000060ff01007387 */ /* 0x0005e20000100800 */
[----:B------:R-:W-:Y:S01]  /*1fe0*/  UIADD3 UR8, UR8, 0x2, URZ ;  /* 0x0000000208087890 */ /* 0x000fe2000fffe03f */
[----:B------:R-:W-:Y:S01]  /*1ff0*/  ISETP.NE.AND P0, PT, RZ, UR7, PT ;  /* 0x00000007ff007c0c */ /* 0x000fe2000bf05270 */
[----:B------:R-:W-:Y:S01]  /*2000*/  UIADD3 UR10, UR10, 0x2, URZ ;  /* 0x000000020a0a7890 */ /* 0x000fe2000fffe03f */
[----:B------:R2:W-:Y:S01]  /*2010*/  STL [R1+0x5c], RZ ;  /* 0x00005cff01007387 */ /* 0x0005e20000100800 */
[----:B------:R-:W-:Y:S01]  /*2020*/  UMOV UR9, 0x80000020 ;  /* 0x8000002000097882 */ /* 0x000fe20000000000 */
[----:B------:R-:W-:Y:S01]  /*2030*/  UMOV UR11, 0x80000020 ;  /* 0x80000020000b7882 */ /* 0x000fe20000000000 */
        /* <DEDUP_REMOVED lines=58> */
[----:B------:R-:W-:-:S03]  /*23e0*/  IMAD.MOV.U32 R226, RZ, RZ, RZ ;  /* 0x000000ffffe27224 */ /* 0x000fc600078e00ff */
[----:B------:R2:W-:Y:S04]  /*23f0*/  STL [R1+0x1c], RZ ;  /* 0x00001cff01007387 */ /* 0x0005e80000100800 */
[----:B------:R2:W-:Y:S04]  /*2400*/  STL [R1+0x18], RZ ;  /* 0x000018ff01007387 */ /* 0x0005e80000100800 */
[----:B------:R2:W-:Y:S04]  /*2410*/  STL [R1+0x14], RZ ;  /* 0x000014ff01007387 */ /* 0x0005e80000100800 */
[----:B------:R2:W-:Y:S04]  /*2420*/  STL [R1+0x10], RZ ;  /* 0x000010ff01007387 */ /* 0x0005e80000100800 */
[----:B------:R2:W-:Y:S04]  /*2430*/  STL [R1+0xc], RZ ;  /* 0x00000cff01007387 */ /* 0x0005e80000100800 */
[----:B------:R2:W-:Y:S04]  /*2440*/  STL [R1+0x8], RZ ;  /* 0x000008ff01007387 */ /* 0x0005e80000100800 */
[----:B------:R2:W-:Y:S04]  /*2450*/  STL [R1+0x4], RZ ;  /* 0x000004ff01007387 */ /* 0x0005e80000100800 */
[----:B------:R2:W-:Y:S01]  /*2460*/  STL [R1], RZ ;  /* 0x000000ff01007387 */ /* 0x0005e20000100800 */
[----:B------:R-:W-:Y:S01]  /*2470*/  QGMMA.64x256x32.F32.E5M2.E5M2 R24, gdesc[UR8], R24, gsb0 ;  /* 0x03e00000081879f3 */ /* 0x000fe20008003818 */
[----:B------:R-:W-:Y:S05]  /*2480*/  @!P0 BRA `(.L_x_22) ;  /* 0x0000000800808947 */ /* 0x000fea0003800000 */
[----:B------:R-:W-:Y:S02]  /*2490*/  WARPGROUP.DEPBAR.LE gsb0, 0x0 ;  /* 0x00008000000079c5 */ /* 0x000fe40000010000 */
[----:B------:R-:W-:-:S01]  /*24a0*/  FADD R227, RZ, R122 ;  /* 0x0000007affe37221 */ /* 0x000fc20000000000 */
[----:B------:R-:W-:Y:S01]  /*24b0*/  FADD R226, RZ, R24 ;  /* 0x00000018ffe27221 */ /* 0x000fe20000000000 */
[----:B------:R-:W-:-:S01]  /*24c0*/  FADD R225, RZ, R25 ;  /* 0x00000019ffe17221 */ /* 0x000fc20000000000 */
[----:B------:R-:W-:Y:S01]  /*24d0*/  FADD R224, RZ, R26 ;  /* 0x0000001affe07221 */ /* 0x000fe20000000000 */
[----:B------:R-:W-:-:S01]  /*24e0*/  FADD R223, RZ, R27 ;  /* 0x0000001bffdf7221 */ /* 0x000fc20000000000 */
[----:B------:R0:W-:Y:S01]  /*24f0*/  STL [R1], R227 ;  /* 0x000000e301007387 */ /* 0x0001e20000100800 */
[----:B------:R-:W-:-:S01]  /*2500*/  FADD R222, RZ, R28 ;  /* 0x0000001cffde7221 */ /* 0x000fc20000000000 */
[----:B------:R-:W-:Y:S01]  /*2510*/  FADD R221, RZ, R29 ;  /* 0x0000001dffdd7221 */ /* 0x000fe20000000000 */
[----:B------:R-:W-:-:S01]  /*2520*/  FADD R220, RZ, R30 ;  /* 0x0000001effdc7221 */ /* 0x000fc20000000000 */
[----:B------:R-:W-:Y:S01]  /*2530*/  FADD R219, RZ, R31 ;  /* 0x0000001fffdb7221 */ /* 0x000fe20000000000 */
[----:B------:R-:W-:-:S01]  /*2540*/  FADD R218, RZ, R32 ;  /* 0x00000020ffda7221 */ /* 0x000fc20000000000 */
[----:B------:R-:W-:Y:S01]  /*2550*/  FADD R217, RZ, R33 ;  /* 0x00000021ffd97221 */ /* 0x000fe20000000000 */
[----:B------:R-:W-:-:S01]  /*2560*/  FADD R216, RZ, R34 ;  /* 0x00000022ffd87221 */ /* 0x000fc20000000000 */
[----:B------:R-:W-:Y:S01]  /*2570*/  FADD R215, RZ, R35 ;  /* 0x00000023ffd77221 */ /* 0x000fe20000000000 */
[----:B------:R-:W-:-:S01]  /*2580*/  FADD R214, RZ, R36 ;  /* 0x00000024ffd67221 */ /* 0x000fc20000000000 */
[----:B0-----:R-:W-:Y:S01]  /*2590*/  FADD R227, RZ, R123 ;  /* 0x0000007bffe37221 */ /* 0x001fe20000000000 */
[----:B------:R-:W-:-:S01]  /*25a0*/  FADD R213, RZ, R37 ;  /* 0x00000025ffd57221 */ /* 0x000fc20000000000 */
[----:B------:R-:W-:Y:S01]  /*25b0*/  FADD R212, RZ, R38 ;  /* 0x00000026ffd47221 */ /* 0x000fe20000000000 */
[----:B------:R-:W-:-:S01]  /*25c0*/  FADD R211, RZ, R39 ;  /* 0x00000027ffd37221 */ /* 0x000fc20000000000 */
[----:B------:R-:W-:Y:S01]  /*25d0*/  FADD R210, RZ, R40 ;  /* 0x00000028ffd27221 */ /* 0x000fe20000000000 */
[----:B------:R0:W-:Y:S01]  /*25e0*/  STL [R1+0x4], R227 ;  /* 0x000004e301007387 */ /* 0x0001e20000100800 */
        /* <DEDUP_REMOVED lines=93> */
[----:B------:R-:W-:Y:S01]  /*2bc0*/  UMOV UR6, URZ ;  /* 0x0000003f00067c82 */ /* 0x000fe20008000000 */
[----:B0-----:R-:W-:-:S05]  /*2bd0*/  FADD R227, RZ, R130 ;  /* 0x00000082ffe37221 */ /* 0x001fca0000000000 */
[----:B------:R0:W-:Y:S02]  /*2be0*/  STL [R1+0x20], R227 ;  /* 0x000020e301007387 */ /* 0x0001e40000100800 */
        /* <DEDUP_REMOVED lines=42> */
.L_x_22:
[----:B------:R-:W-:-:S04]  /*2e90*/  UIADD3 UR18, UR5, 0x1, URZ ;  /* 0x0000000105127890 */ /* 0x000fc8000fffe03f */
[----:B------:R-:W-:-:S04]  /*2ea0*/  UISETP.NE.AND UP0, UPT, UR18, 0x4, UPT ;  /* 0x000000041200788c */ /* 0x000fc8000bf05270 */
[----:B------:R-:W-:Y:S02]  /*2eb0*/  USEL UR8, URZ, 0x1, UP0 ;  /* 0x000000013f087887 */ /* 0x000fe40008000000 */
[----:B------:R-:W-:Y:S02]  /*2ec0*/  USEL UR18, UR18, URZ, UP0 ;  /* 0x0000003f12127287 */ /* 0x000fe40008000000 */
[----:B------:R-:W-:-:S06]  /*2ed0*/  ULOP3.LUT UR8, UR4, UR8, URZ, 0x3c, !UPT ;  /* 0x0000000804087292 */ /* 0x000fcc000f8e3c3f */
[----:B0-----:R-:W-:Y:S01]  /*2ee0*/  IMAD.U32 R227, RZ, RZ, UR8 ;  /* 0x00000008ffe37e24 */ /* 0x001fe2000f8e00ff */
[----:B------:R-:W-:-:S06]  /*2ef0*/  UMOV UR8, 0x1 ;  /* 0x0000000100087882 */ /* 0x000fcc0000000000 */
.L_x_17:
[----:B------:R-:W-:-:S04]  /*2f00*/  UISETP.LT.AND UP0, UPT, UR12, 0x1, UPT ;  /* 0x000000010c00788c */ /* 0x000fc8000bf01270 */
[----:B------:R-:W-:-:S04]  /*2f10*/  USEL UR9, UR12, 0x1, UP0 ;  /* 0x000000010c097887 */ /* 0x000fc80008000000 */
[----:B------:R-:W-:-:S04]  /*2f20*/  UIADD3 UR9, UR12, -UR9, URZ ;  /* 0x800000090c097290 */ /* 0x000fc8000fffe03f */
[----:B------:R-:W-:-:S06]  /*2f30*/  UISETP.GE.AND UP0, UPT, UR9, 0x1, UPT ;  /* 0x000000010900788c */ /* 0x000fcc000bf06270 */
[----:B------:R-:W-:-:S13]  /*2f40*/  PLOP3.LUT P0, PT, PT, PT, UP0, 0x80, 0x0 ;  /* 0x000000000000781c */ /* 0x000fda0003f0f008 */
[----:B------:R-:W-:Y:S05]  /*2f50*/  @!P0 BRA `(.L_x_23) ;  /* 0x0000001000a48947 */ /* 0x000fea0003800000 */
[----:B------:R-:W-:Y:S01]  /*2f60*/  IMAD.U32 R228, RZ, RZ, UR9 ;  /* 0x00000009ffe47e24 */ /* 0x000fe2000f8e00ff */
[----:B------:R-:W-:Y:S01]  /*2f70*/  UMOV UR19, UR5 ;  /* 0x0000000500137c82 */ /* 0x000fe20008000000 */
[----:B------:R-:W-:-:S05]  /*2f80*/  ULDC UR24, c[0x0][0x50c] ;  /* 0x0001430000187ab9 */ /* 0x000fca0000000800 */
.L_x_31:
[----:B------:R-:W-:-:S06]  /*2f90*/  UISETP.NE.AND UP0, UPT, UR23, 0x3, UPT ;  /* 0x000000031700788c */ /* 0x000fcc000bf05270 */
[----:B------:R-:W-:-:S13]  /*2fa0*/  PLOP3.LUT P1, PT, PT, PT, UP0, 0x80, 0x0 ;  /* 0x000000000000781c */ /* 0x000fda0003f2f008 */
[----:B-1---5:R-:W-:Y:S05]  /*2fb0*/  @!P1 BRA `(.L_x_24) ;  /* 0x0000000000049947 */ /* 0x022fea0003800000 */
[----:B------:R-:W-:Y:S01]  /*2fc0*/  BPT.TRAP 0x1 ;  /* 0x000000040000795c */ /* 0x000fe20000300000 */
.L_x_24:
[----:B------:R-:W0:Y:S01]  /*2fd0*/  S2UR UR9, SR_CgaCtaId ;  /* 0x00000000000979c3 */ /* 0x000e220000008800 */
[----:B------:R-:W-:Y:S01]  /*2fe0*/  UMOV UR14, 0x400 ;  /* 0x00000400000e7882 */ /* 0x000fe20000000000 */
[----:B------:R-:W-:Y:S01]  /*2ff0*/  SHF.L.U32 R229, R227, 0x1f, RZ ;  /* 0x0000001fe3e57819 */ /* 0x000fe200000006ff */
[----:B0-----:R-:W-:-:S04]  /*3000*/  ULEA UR14, UR9, UR14, 0x18 ;  /* 0x0000000e090e7291 */ /* 0x001fc8000f8ec03f */
[----:B------:R-:W-:-:S09]  /*3010*/  ULEA UR9, UR18, UR14, 0x3 ;  /* 0x0000000e12097291 */ /* 0x000fd2000f8e183f */
[----:B------:R0:W1:Y:S01]  /*3020*/  SYNCS.PHASECHK.TRANS64.TRYWAIT P0, [UR9], R229 ;  /* 0x000000e5ff0075a7 */ /* 0x0000620008000149 */
[----:B------:R-:W-:Y:S05]  /*3030*/  @!P1 BRA `(.L_x_25) ;  /* 0x0000000000049947 */ /* 0x000fea0003800000 */
[----:B------:R-:W-:Y:S01]  /*3040*/  BPT.TRAP 0x1 ;  /* 0x000000040000795c */ /* 0x000fe20000300000 */
.L_x_25:
[----:B-1----:R-:W-:Y:S05]  /*3050*/  @P0 BRA `(.L_x_26) ;  /* 0x0000000000080947 */ /* 0x002fea0003800000 */
[----:B------:R-:W1:Y:S02]  /*3060*/  SYNCS.PHASECHK.TRANS64.TRYWAIT P0, [UR9], R229 ;  /* 0x000000e5ff0075a7 */ /* 0x000e640008000149 */
[----:B-1----:R-:W-:Y:S05]  /*3070*/  @!P0 BRA `(.L_x_27) ;  /* 0x000000d000e48947 */ /* 0x002fea0003800000 */
.L_x_26:
[----:B------:R-:W-:Y:S01]  /*3080*/  UIADD3 UR9, UR14, 0x8100, URZ ;  /* 0x000081000e097890 */ /* 0x000fe2000fffe03f */
[----:B------:R-:W-:Y:S01]  /*3090*/  WARPGROUP.ARRIVE ;  /* 0x00000000000079c5 */ /* 0x000fe20000000000 */
[----:B------:R-:W-:Y:S02]  /*30a0*/  UISETP.NE.AND UP0, UPT, UR7, URZ, UPT ;  /* 0x0000003f0700728c */ /* 0x000fe4000bf05270 */
[----:B------:R-:W-:Y:S02]  /*30b0*/  USHF.R.U32.HI UR9, URZ, 0x4, UR9 ;  /* 0x000000043f097899 */ /* 0x000fe40008011609 */
[----:B------:R-:W-:Y:S02]  /*30c0*/  USEL UR8, UR8, URZ, !UP0 ;  /* 0x0000003f08087287 */ /* 0x000fe4000c000000 */
[----:B------:R-:W-:Y:S02]  /*30d0*/  ULOP3.LUT UR9, UR9, 0x3fff, URZ, 0xc0, !UPT ;  /* 0x00003fff09097892 */ /* 0x000fe4000f8ec03f */
[----:B------:R-:W-:-:S02]  /*30e0*/  ULOP3.LUT UR7, UR15, 0x10000, URZ, 0xfc, !UPT ;  /* 0x000100000f077892 */ /* 0x000fc4000f8efc3f */
[----:B------:R-:W-:Y:S02]  /*30f0*/  ULOP3.LUT UR9, UR9, 0x10000, URZ, 0xfc, !UPT ;  /* 0x0001000009097892 */ /* 0x000fe4000f8efc3f */
[----:B------:R-:W-:Y:S02]  /*3100*/  UISETP.NE.U32.AND UP0, UPT, UR8, URZ, UPT ;  /* 0x0000003f0800728c */ /* 0x000fe4000bf05070 */
[----:B------:R-:W-:Y:S02]  /*3110*/  ULEA UR8, UR18, UR7, 0x9 ;  /* 0x0000000712087291 */ /* 0x000fe4000f8e483f */
[----:B------:R-:W-:Y:S01]  /*3120*/  ULEA UR10, UR18, UR9, 0xa ;  /* 0x00000009120a7291 */ /* 0x000fe2000f8e503f */
[----:B------:R-:W-:Y:S02]  /*3130*/  UMOV UR11, 0x80000020 ;  /* 0x80000020000b7882 */ /* 0x000fe40000000000 */
[----:B------:R-:W-:Y:S01]  /*3140*/  UMOV UR9, 0x80000020 ;  /* 0x8000002000097882 */ /* 0x000fe20000000000 */
[----:B------:R-:W-:-:S05]  /*3150*/  UIADD3 UR6, UR6, 0x2, URZ ;  /* 0x0000000206067890 */ /* 0x000fca000fffe03f */
[----:B------:R-:W-:Y:S01]  /*3160*/  QGMMA.64x256x32.F32.E5M2.E5M2 R24, gdesc[UR8], R24, UP0 ;  /* 0x03e00000081879f3 */ /* 0x000fe2000bf03818 */
[----:B------:R-:W-:Y:S02]  /*3170*/  UIADD3 UR8, UR8, 0x2, URZ ;  /* 0x0000000208087890 */ /* 0x000fe4000fffe03f */
[----:B------:R-:W-:Y:S01]  /*3180*/  UIADD3 UR10, UR10, 0x2, URZ ;  /* 0x000000020a0a7890 */ /* 0x000fe2000fffe03f */
[----:B------:R-:W-:Y:S01]  /*3190*/  UMOV UR9, 0x80000020 ;  /* 0x8000002000097882 */ /* 0x000fe20000000000 */
[----:B------:R-:W-:Y:S01]  /*31a0*/  UMOV UR11, 0x80000020 ;  /* 0x80000020000b7882 */ /* 0x000fe20000000000 */
[----:B------:R-:W-:-:S04]  /*31b0*/  UISETP.NE.AND UP0, UPT, UR6, UR24, UPT ;  /* 0x000000180600728c */ /* 0x000fc8000bf05270 */
[----:B------:R-:W-:-:S06]  /*31c0*/  USEL UR7, URZ, 0x1, UP0 ;  /* 0x000000013f077887 */ /* 0x000fcc0008000000 */
[----:B------:R-:W-:-:S12]  /*31d0*/  ISETP.NE.AND P0, PT, RZ, UR7, PT ;  /* 0x00000007ff007c0c */ /* 0x000fd8000bf05270 */
[----:B------:R-:W-:Y:S03]  /*31e0*/  QGMMA.64x256x32.F32.E5M2.E5M2 R24, gdesc[UR8], R24, gsb0 ;  /* 0x03e00000081879f3 */ /* 0x000fe60008003818 */
[----:B------:R-:W-:Y:S02]  /*31f0*/  WARPGROUP.DEPBAR.LE gsb0, 0x1 ;  /* 0x00008000000079c5 */ /* 0x000fe40000010100 */
[----:B------:R-:W-:Y:S05]  /*3200*/  @!P0 BRA `(.L_x_28) ;  /* 0x0000000c00808947 */ /* 0x000fea0003800000 */
[----:B------:R-:W-:Y:S02]  /*3210*/  WARPGROUP.DEPBAR.LE gsb0, 0x0 ;  /* 0x00008000000079c5 */ /* 0x000fe40000010000 */
[----:B------:R-:W-:-:S01]  /*3220*/  FADD R226, R24, R226 ;  /* 0x000000e218e27221 */ /* 0x000fc20000000000 */
[----:B------:R-:W-:Y:S01]  /*3230*/  FADD R225, R25, R225 ;  /* 0x000000e119e17221 */ /* 0x000fe20000000000 */
[----:B------:R1:W-:Y:S01]  /*3240*/  STL [R1+0x90], R227 ;  /* 0x000090e301007387 */ /* 0x0003e20000100800 */
[----:B------:R-:W-:-:S01]  /*3250*/  FADD R224, R26, R224 ;  /* 0x000000e01ae07221 */ /* 0x000fc20000000000 */
[----:B------:R-:W-:Y:S01]  /*3260*/  FADD R223, R27, R223 ;  /* 0x000000df1bdf7221 */ /* 0x000fe20000000000 */
[----:B------:R-:W-:-:S01]  /*3270*/  FADD R222, R28, R222 ;  /* 0x000000de1cde7221 */ /* 0x000fc20000000000 */
[----:B------:R-:W-:Y:S01]  /*3280*/  FADD R221, R29, R221 ;  /* 0x000000dd1ddd7221 */ /* 0x000fe20000000000 */
[----:B-1----:R-:W3:Y:S04]  /*3290*/  LDL.LU R227, [R1+0x30] ;  /* 0x0000300001e37983 */ /* 0x002ee80000300800 */
[----:B------:R1:W-:Y:S01]  /*32a0*/  STL [R1+0x94], R226 ;  /* 0x000094e201007387 */ /* 0x0003e20000100800 */
[----:B------:R-:W-:-:S01]  /*32b0*/  FADD R220, R30, R220 ;  /* 0x000000dc1edc7221 */ /* 0x000fc20000000000 */
[----:B------:R-:W-:-:S02]  /*32c0*/  FADD R219, R31, R219 ;  /* 0x000000db1fdb7221 */ /* 0x000fc40000000000 */
[----:B-1----:R-:W4:Y:S04]  /*32d0*/  LDL.LU R226, [R1+0x2c] ;  /* 0x00002c0001e27983 */ /* 0x002f280000300800 */
[----:B------:R1:W-:Y:S01]  /*32e0*/  STL [R1+0x98], R225 ;  /* 0x000098e101007387 */ /* 0x0003e20000100800 */
[----:B------:R-:W-:-:S03]  /*32f0*/  FADD R218, R32, R218 ;  /* 0x000000da20da7221 */ /* 0x000fc60000000000 */
[----:B-1----:R-:W2:Y:S04]  /*3300*/  LDL.LU R225, [R1+0x28] ;  /* 0x0000280001e17983 */ /* 0x002ea80000300800 */
        /* <DEDUP_REMOVED lines=9> */
[----:B------:R1:W-:Y:S04]  /*33a0*/  STL [R1+0xa8], R221 ;  /* 0x0000a8dd01007387 */ /* 0x0003e80000100800 */
        /* <DEDUP_REMOVED lines=12> */
[----:B-1----:R-:W2:Y:S01]  /*3470*/  LDL.LU R215, [R1] ;  /* 0x0000000001d77983 */ /* 0x002ea20000300800 */
[----:B------:R-:W-:-:S01]  /*3480*/  FADD R214, R36, R214 ;  /* 0x000000d624d67221 */ /* 0x000fc20000000000 */
[----:B------:R-:W-:Y:S01]  /*3490*/  FADD R213, R37, R213 ;  /* 0x000000d525d57221 */ /* 0x000fe20000000000 */
[----:B------:R-:W-:-:S01]  /*34a0*/  FADD R212, R38, R212 ;  /* 0x000000d426d47221 */ /* 0x000fc20000000000 */
[----:B------:R-:W-:Y:S01]  /*34b0*/  FADD R211, R39, R211 ;  /* 0x000000d327d37221 */ /* 0x000fe20000000000 */
[----:B------:R-:W-:-:S01]  /*34c0*/  FADD R210, R40, R210 ;  /* 0x000000d228d27221 */ /* 0x000fc20000000000 */
[----:B------:R-:W-:Y:S01]  /*34d0*/  STL [R1+0xc4], R214 ;  /* 0x0000c4d601007387 */ /* 0x000fe20000100800 */
        /* <DEDUP_REMOVED lines=11> */
[----:B------:R1:W-:Y:S01]  /*3590*/  STL [R1+0xd0], R211 ;  /* 0x0000d0d301007387 */ /* 0x0003e20000100800 */
[----:B------:R-:W-:-:S01]  /*35a0*/  FADD R200, R50, R200 ;  /* 0x000000c832c87221 */ /* 0x000fc20000000000 */
[----:B------:R-:W-:Y:S01]  /*35b0*/  FADD R199, R51, R199 ;  /* 0x000000c733c77221 */ /* 0x000fe20000000000 */
        /* <DEDUP_REMOVED lines=69> */
[----:B-----5:R-:W-:Y:S01]  /*3a10*/  FADD R0, R121, R0 ;  /* 0x0000000079007221 */ /* 0x020fe20000000000 */
[----:B---3--:R-:W-:-:S01]  /*3a20*/  FADD R227, R134, R227 ;  /* 0x000000e386e37221 */ /* 0x008fc20000000000 */
[----:B----4-:R-:W-:Y:S01]  /*3a30*/  FADD R226, R133, R226 ;  /* 0x000000e285e27221 */ /* 0x010fe20000000000 */
[----:B--2---:R-:W-:-:S01]  /*3a40*/  FADD R225, R132, R225 ;  /* 0x000000e184e17221 */ /* 0x004fc20000000000 */
        /* <DEDUP_REMOVED lines=9> */
[----:B------:R-:W-:-:S05]  /*3ae0*/  FADD R215, R122, R215 ;  /* 0x000000d77ad77221 */ /* 0x000fca0000000000 */
[----:B------:R2:W-:Y:S04]  /*3af0*/  STL [R1], R215 ;  /* 0x000000d701007387 */ /* 0x0005e80000100800 */
[----:B------:R3:W-:Y:S04]  /*3b00*/  STL [R1+0x4], R216 ;  /* 0x000004d801007387 */ /* 0x0007e80000100800 */
        /* <DEDUP_REMOVED lines=8> */
[----:B-1----:R-:W4:Y:S04]  /*3b90*/  LDL.LU R211, [R1+0x34] ;  /* 0x0000340001d37983 */ /* 0x002f280000300800 */
[----:B------:R1:W-:Y:S04]  /*3ba0*/  STL [R1+0x28], R225 ;  /* 0x000028e101007387 */ /* 0x0003e80000100800 */
[----:B------:R-:W4:Y:S04]  /*3bb0*/  LDL.LU R212, [R1+0x38] ;  /* 0x0000380001d47983 */ /* 0x000f280000300800 */
[----:B------:R1:W-:Y:S04]  /*3bc0*/  STL [R1+0x2c], R226 ;  /* 0x00002ce201007387 */ /* 0x0003e80000100800 */
[----:B------:R-:W4:Y:S04]  /*3bd0*/  LDL.LU R213, [R1+0x3c] ;  /* 0x00003c0001d57983 */ /* 0x000f280000300800 */
[----:B------:R1:W-:Y:S04]  /*3be0*/  STL [R1+0x30], R227 ;  /* 0x000030e301007387 */ /* 0x0003e80000100800 */
[----:B------:R-:W4:Y:S04]  /*3bf0*/  LDL.LU R214, [R1+0x40] ;  /* 0x0000400001d67983 */ /* 0x000f280000300800 */
[----:B--2---:R-:W2:Y:S04]  /*3c00*/  LDL.LU R215, [R1+0x44] ;  /* 0x0000440001d77983 */ /* 0x004ea80000300800 */
[----:B---3--:R-:W3:Y:S04]  /*3c10*/  LDL.LU R216, [R1+0x48] ;  /* 0x0000480001d87983 */ /* 0x008ee80000300800 */
[----:B----4-:R-:W4:Y:S04]  /*3c20*/  LDL.LU R217, [R1+0x4c] ;  /* 0x00004c0001d97983 */ /* 0x010f280000300800 */
[----:B0-----:R-:W4:Y:S04]  /*3c30*/  LDL.LU R218, [R1+0x50] ;  /* 0x0000500001da7983 */ /* 0x001f280000300800 */
[----:B------:R-:W4:Y:S04]  /*3c40*/  LDL.LU R219, [R1+0x54] ;  /* 0x0000540001db7983 */ /* 0x000f280000300800 */
[----:B------:R-:W4:Y:S04]  /*3c50*/  LDL.LU R220, [R1+0x58] ;  /* 0x0000580001dc7983 */ /* 0x000f280000300800 */
[----:B------:R-:W4:Y:S04]  /*3c60*/  LDL.LU R221, [R1+0x5c] ;  /* 0x00005c0001dd7983 */ /* 0x000f280000300800 */
[----:B------:R-:W4:Y:S04]  /*3c70*/  LDL.LU R222, [R1+0x60] ;  /* 0x0000600001de7983 */ /* 0x000f280000300800 */
[----:B------:R-:W4:Y:S04]  /*3c80*/  LDL.LU R223, [R1+0x64] ;  /* 0x0000640001df7983 */ /* 0x000f280000300800 */
[----:B------:R-:W4:Y:S04]  /*3c90*/  LDL.LU R224, [R1+0x68] ;  /* 0x0000680001e07983 */ /* 0x000f280000300800 */
[----:B-1----:R-:W4:Y:S04]  /*3ca0*/  LDL.LU R225, [R1+0x6c] ;  /* 0x00006c0001e17983 */ /* 0x002f280000300800 */
[----:B------:R-:W4:Y:S04]  /*3cb0*/  LDL.LU R226, [R1+0x70] ;  /* 0x0000700001e27983 */ /* 0x000f280000300800 */
[----:B------:R-:W4:Y:S01]  /*3cc0*/  LDL.LU R227, [R1+0x74] ;  /* 0x0000740001e37983 */ /* 0x000f220000300800 */
[----:B------:R-:W-:-:S05]  /*3cd0*/  FADD R211, R135, R211 ;  /* 0x000000d387d37221 */ /* 0x000fca0000000000 */
[----:B------:R0:W-:Y:S01]  /*3ce0*/  STL [R1+0x34], R211 ;  /* 0x000034d301007387 */ /* 0x0001e20000100800 */
[----:B------:R-:W-:-:S03]  /*3cf0*/  FADD R212, R136, R212 ;  /* 0x000000d488d47221 */ /* 0x000fc60000000000 */
[----:B0-----:R1:W5:Y:S01]  /*3d00*/  LDL.LU R211, [R1+0xd0] ;  /* 0x0000d00001d37983 */ /* 0x0013620000300800 */
[----:B------:R-:W-:-:S03]  /*3d10*/  FADD R213, R137, R213 ;  /* 0x000000d589d57221 */ /* 0x000fc60000000000 */
[----:B------:R0:W-:Y:S01]  /*3d20*/  STL [R1+0x38], R212 ;  /* 0x000038d401007387 */ /* 0x0001e20000100800 */
[----:B------:R-:W-:-:S01]  /*3d30*/  FADD R214, R138, R214 ;  /* 0x000000d68ad67221 */ /* 0x000fc20000000000 */
[----:B--2---:R-:W-:Y:S02]  /*3d40*/  FADD R215, R139, R215 ;  /* 0x000000d78bd77221 */ /* 0x004fe40000000000 */
[----:B0-----:R1:W5:Y:S01]  /*3d50*/  LDL.LU R212, [R1+0xcc] ;  /* 0x0000cc0001d47983 */ /* 0x0013620000300800 */
[----:B---3--:R-:W-:-:S03]  /*3d60*/  FADD R216, R140, R216 ;  /* 0x000000d88cd87221 */ /* 0x008fc60000000000 */
[----:B------:R0:W-:Y:S01]  /*3d70*/  STL [R1+0x3c], R213 ;  /* 0x00003cd501007387 */ /* 0x0001e20000100800 */
[----:B----4-:R-:W-:-:S03]  /*3d80*/  FADD R217, R141, R217 ;  /* 0x000000d98dd97221 */ /* 0x010fc60000000000 */
[----:B0-----:R1:W5:Y:S01]  /*3d90*/  LDL.LU R213, [R1+0xc8] ;  /* 0x0000c80001d57983 */ /* 0x0013620000300800 */
[----:B------:R-:W-:-:S03]  /*3da0*/  FADD R218, R142, R218 ;  /* 0x000000da8eda7221 */ /* 0x000fc60000000000 */
[----:B------:R0:W-:Y:S01]  /*3db0*/  STL [R1+0x40], R214 ;  /* 0x000040d601007387 */ /* 0x0001e20000100800 */
[----:B------:R-:W-:-:S01]  /*3dc0*/  FADD R219, R143, R219 ;  /* 0x000000db8fdb7221 */ /* 0x000fc20000000000 */
[----:B------:R-:W-:Y:S02]  /*3dd0*/  FADD R220, R144, R220 ;  /* 0x000000dc90dc7221 */ /* 0x000fe40000000000 */
[----:B0-----:R1:W5:Y:S04]  /*3de0*/  LDL.LU R214, [R1+0xc4] ;  /* 0x0000c40001d67983 */ /* 0x0013680000300800 */
[----:B------:R0:W-:Y:S01]  /*3df0*/  STL [R1+0x44], R215 ;  /* 0x000044d701007387 */ /* 0x0001e20000100800 */
[----:B------:R-:W-:-:S01]  /*3e00*/  FADD R221, R145, R221 ;  /* 0x000000dd91dd7221 */ /* 0x000fc20000000000 */
[----:B------:R-:W-:-:S02]  /*3e10*/  FADD R222, R146, R222 ;  /* 0x000000de92de7221 */ /* 0x000fc40000000000 */
[----:B0-----:R1:W5:Y:S04]  /*3e20*/  LDL.LU R215, [R1+0xc0] ;  /* 0x0000c00001d77983 */ /* 0x0013680000300800 */
[----:B------:R0:W-:Y:S01]  /*3e30*/  STL [R1+0x48], R216 ;  /* 0x000048d801007387 */ /* 0x0001e20000100800 */
[----:B------:R-:W-:-:S03]  /*3e40*/  FADD R223, R147, R223 ;  /* 0x000000df93df7221 */ /* 0x000fc60000000000 */
        /* <DEDUP_REMOVED lines=13> */
[----:B------:R0:W-:Y:S04]  /*3f20*/  STL [R1+0x5c], R221 ;  /* 0x00005cdd01007387 */ /* 0x0001e80000100800 */
        /* <DEDUP_REMOVED lines=12> */
[----:B0-----:R1:W5:Y:S01]  /*3ff0*/  LDL.LU R227, [R1+0x90] ;  /* 0x0000900001e37983 */ /* 0x0013620000300800 */
[----:B------:R-:W-:-:S05]  /*4000*/  UMOV UR6, URZ ;  /* 0x0000003f00067c82 */ /* 0x000fca0008000000 */
.L_x_28:
[----:B------:R-:W-:Y:S05]  /*4010*/  @!P1 BRA `(.L_x_29) ;  /* 0x0000000000049947 */ /* 0x000fea0003800000 */
[----:B------:R-:W-:Y:S01]  /*4020*/  BPT.TRAP 0x1 ;  /* 0x000000040000795c */ /* 0x000fe20000300000 */
.L_x_29:
[----:B------:R3:W-:Y:S04]  /*4030*/  STL [R1+0x94], R2 ;  /* 0x0000940201007387 */ /* 0x0007e80000100800 */
[----:B---3--:R-:W3:Y:S04]  /*4040*/  LDL R2, [R1+0x78] ;  /* 0x0000780001027983 */ /* 0x008ee80000100800 */
[----:B-----5:R4:W-:Y:S04]  /*4050*/  STL [R1+0x90], R0 ;  /* 0x0000900001007387 */ /* 0x0209e80000100800 */
[----:B----4-:R-:W4:Y:S01]  /*4060*/  LDL R0, [R1+0x7c] ;  /* 0x00007c0001007983 */ /* 0x010f220000100800 */
[----:B0-----:R-:W-:Y:S01]  /*4070*/  IMAD.U32 R229, RZ, RZ, UR19 ;  /* 0x00000013ffe57e24 */ /* 0x001fe2000f8e00ff */
[----:B---3--:R-:W-:-:S02]  /*4080*/  ISETP.NE.AND P0, PT, R2, RZ, PT ;  /* 0x000000ff0200720c */ /* 0x008fc40003f05270 */
[----:B------:R0:W5:Y:S11]  /*4090*/  LDL.LU R2, [R1+0x94] ;  /* 0x0000940001027983 */ /* 0x0001760000300800 */
[----:B------:R-:W-:-:S05]  /*40a0*/  @P0 LEA R229, R229, UR14, 0x3 ;  /* 0x0000000ee5e50c11 */ /* 0x000fca000f8e18ff */
[----:B------:R-:W-:-:S05]  /*40b0*/  @P0 VIADD R229, R229, 0x20 ;  /* 0x00000020e5e50836 */ /* 0x000fca0000000000 */
[----:B----4-:R-:W-:Y:S02]  /*40c0*/  @P0 PRMT R229, R0, 0x654, R229 ;  /* 0x0000065400e50816 */ /* 0x010fe400000000e5 */
[----:B------:R0:W5:Y:S01]  /*40d0*/  LDL.LU R0, [R1+0x90] ;  /* 0x0000900001007983 */ /* 0x0001620000300800 */
[----:B------:R-:W-:Y:S01]  /*40e0*/  UISETP.GT.U32.AND UP0, UPT, UR13, 0x1, UPT ;  /* 0x000000010d00788c */ /* 0x000fe2000bf04070 */
[----:B------:R0:W-:Y:S05]  /*40f0*/  @P0 SYNCS.ARRIVE.TRANS64.RED.A1T0 RZ, [R229+URZ], RZ ;  /* 0x000000ffe5ff09a7 */ /* 0x0001ea000810043f */
[----:B------:R-:W-:-:S13]  /*4100*/  PLOP3.LUT P0, PT, PT, PT, UP0, 0x80, 0x0 ;  /* 0x000000000000781c */ /* 0x000fda0003f0f008 */
[----:B0-----:R-:W-:Y:S05]  /*4110*/  @P0 BRA `(.L_x_30) ;  /* 0x0000000000040947 */ /* 0x001fea0003800000 */
[----:B------:R-:W-:Y:S01]  /*4120*/  BPT.TRAP 0x1 ;  /* 0x000000040000795c */ /* 0x000fe20000300000 */
.L_x_30:
[----:B------:R-:W-:Y:S01]  /*4130*/  UIADD3 UR18, UR18, 0x1, URZ ;  /* 0x0000000112127890 */ /* 0x000fe2000fffe03f */
[C---:B------:R-:W-:Y:S01]  /*4140*/  ISETP.GT.AND P0, PT, R228.reuse, 0x1, PT ;  /* 0x00000001e400780c */ /* 0x040fe20003f04270 */
[----:B------:R-:W-:Y:S01]  /*4150*/  UIADD3 UR19, UR19, 0x1, URZ ;  /* 0x0000000113137890 */ /* 0x000fe2000fffe03f */
[----:B------:R-:W-:Y:S01]  /*4160*/  VIADD R228, R228, 0xffffffff ;  /* 0xffffffffe4e47836 */ /* 0x000fe20000000000 */
[----:B------:R-:W-:Y:S02]  /*4170*/  UISETP.NE.AND UP0, UPT, UR18, 0x4, UPT ;  /* 0x000000041200788c */ /* 0x000fe4000bf05270 */
[----:B------:R-:W-:Y:S02]  /*4180*/  UISETP.NE.AND UP1, UPT, UR19, 0x4, UPT ;  /* 0x000000041300788c */ /* 0x000fe4000bf25270 */
[----:B------:R-:W-:Y:S02]  /*4190*/  USEL UR8, URZ, 0x1, UP0 ;  /* 0x000000013f087887 */ /* 0x000fe40008000000 */
[----:B------:R-:W-:-:S02]  /*41a0*/  USEL UR18, UR18, URZ, UP0 ;  /* 0x0000003f12127287 */ /* 0x000fc40008000000 */
[----:B------:R-:W-:Y:S02]  /*41b0*/  USEL UR19, UR19, URZ, UP1 ;  /* 0x0000003f13137287 */ /* 0x000fe40008800000 */
[----:B------:R-:W-:Y:S01]  /*41c0*/  LOP3.LUT R227, R227, UR8, RZ, 0x3c, !PT ;  /* 0x00000008e3e37c12 */ /* 0x000fe2000f8e3cff */
[----:B------:R-:W-:Y:S01]  /*41d0*/  UMOV UR8, 0x1 ;  /* 0x0000000100087882 */ /* 0x000fe20000000000 */
[----:B------:R-:W-:Y:S08]  /*41e0*/  @P0 BRA `(.L_x_31) ;  /* 0xffffffec00680947 */ /* 0x000ff0000383ffff */
.L_x_23:
[----:B------:R-:W-:-:S04]  /*41f0*/  UISETP.NE.AND UP0, UPT, UR6, URZ, UPT ;  /* 0x0000003f0600728c */ /* 0x000fc8000bf05270 */
[----:B------:R-:W-:-:S06]  /*4200*/  USEL UR6, URZ, 0x1, !UP0 ;  /* 0x000000013f067887 */ /* 0x000fcc000c000000 */
[----:B------:R-:W-:-:S13]  /*4210*/  ISETP.NE.AND P0, PT, RZ, UR6, PT ;  /* 0x00000006ff007c0c */ /* 0x000fda000bf05270 */
[----:B------:R-:W-:Y:S05]  /*4220*/  @!P0 BRA `(.L_x_32) ;  /* 0x0000000c00dc8947 */ /* 0x000fea0003800000 */
[----:B------:R-:W3:Y:S04]  /*4230*/  LDL.LU R227, [R1+0x74] ;  /* 0x0000740001e37983 */ /* 0x000ee80000300800 */
[----:B---3--:R0:W-:Y:S04]  /*4240*/  STL [R1+0x90], R227 ;  /* 0x000090e301007387 */ /* 0x0081e80000100800 */
[----:B0-----:R-:W3:Y:S04]  /*4250*/  LDL.LU R227, [R1+0x70] ;  /* 0x0000700001e37983 */ /* 0x001ee80000300800 */
        /* <DEDUP_REMOVED lines=55> */
[----:B0-----:R-:W3:Y:S01]  /*45d0*/  LDL.LU R227, [R1] ;  /* 0x0000000001e37983 */ /* 0x001ee20000300800 */
[----:B------:R-:W-:-:S02]  /*45e0*/  WARPGROUP.DEPBAR.LE gsb0, 0x0 ;  /* 0x00008000000079c5 */ /* 0x000fc40000010000 */
[----:B------:R-:W-:Y:S01]  /*45f0*/  FADD R226, R24, R226 ;  /* 0x000000e218e27221 */ /* 0x000fe20000000000 */
        /* <DEDUP_REMOVED lines=95> */
[----:B-----5:R-:W-:Y:S01]  /*4bf0*/  FADD R2, R120, R2 ;  /* 0x0000000278027221 */ /* 0x020fe20000000000 */
[----:B------:R-:W-:Y:S01]  /*4c00*/  FADD R0, R121, R0 ;  /* 0x0000000079007221 */ /* 0x000fe20000000000 */
[----:B---3--:R-:W-:-:S05]  /*4c10*/  FADD R227, R122, R227 ;  /* 0x000000e37ae37221 */ /* 0x008fca0000000000 */
[----:B------:R0:W-:Y:S04]  /*4c20*/  STL [R1], R227 ;  /* 0x000000e301007387 */ /* 0x0001e80000100800 */
[----:B0-----:R-:W3:Y:S02]  /*4c30*/  LDL.LU R227, [R1+0x100] ;  /* 0x0001000001e37983 */ /* 0x001ee40000300800 */
[----:B---3--:R-:W-:-:S05]  /*4c40*/  FADD R227, R123, R227 ;  /* 0x000000e37be37221 */ /* 0x008fca0000000000 */
[----:B------:R0:W-:Y:S04]  /*4c50*/  STL [R1+0x4], R227 ;  /* 0x000004e301007387 */ /* 0x0001e80000100800 */
        /* <DEDUP_REMOVED lines=83> */
[----:B------:R0:W-:Y:S02]  /*5190*/  STL [R1+0x74], R227 ;  /* 0x000074e301007387 */ /* 0x0001e40000100800 */
.L_x_32:
[----:B------:R-:W-:Y:S02]  /*51a0*/  WARPGROUP.DEPBAR.LE gsb0, 0x0 ;  /* 0x00008000000079c5 */ /* 0x000fe40000010000 */
[----:B------:R-:W3:Y:S02]  /*51b0*/  LDC R24, c[0x0][0x28c] ;  /* 0x0000a300ff187b82 */ /* 0x000ee40000000800 */
[----:B---3--:R-:W-:-:S13]  /*51c0*/  ISETP.GE.AND P0, PT, R24, 0x1, PT ;  /* 0x000000011800780c */ /* 0x008fda0003f06270 */
[----:B------:R-:W-:Y:S05]  /*51d0*/  @!P0 BRA `(.L_x_33) ;  /* 0x0000000000608947 */ /* 0x000fea0003800000 */
[----:B------:R-:W-:-:S06]  /*51e0*/  UISETP.NE.AND UP0, UPT, UR23, 0x3, UPT ;  /* 0x000000031700788c */ /* 0x000fcc000bf05270 */
[----:B------:R-:W-:-:S13]  /*51f0*/  PLOP3.LUT P0, PT, PT, PT, UP0, 0x80, 0x0 ;  /* 0x000000000000781c */ /* 0x000fda0003f0f008 */
[----:B------:R-:W-:Y:S05]  /*5200*/  @!P0 BRA `(.L_x_34) ;  /* 0x0000000000048947 */ /* 0x000fea0003800000 */
[----:B------:R-:W-:Y:S01]  /*5210*/  BPT.TRAP 0x1 ;  /* 0x000000040000795c */ /* 0x000fe20000300000 */
.L_x_34:
[----:B-----5:R3:W-:Y:S04]  /*5220*/  STL [R1+0x90], R0 ;  /* 0x0000900001007387 */ /* 0x0207e80000100800 */
[----:B0-----:R-:W4:Y:S04]  /*5230*/  LDL R227, [R1+0x7c] ;  /* 0x00007c0001e37983 */ /* 0x001f280000100800 */
[----:B---3--:R-:W3:Y:S01]  /*5240*/  LDL R0, [R1+0x78] ;  /* 0x0000780001007983 */ /* 0x008ee20000100800 */
[----:B------:R-:W-:Y:S01]  /*5250*/  UISETP.LT.AND UP1, UPT, UR12, 0x1, UPT ;  /* 0x000000010c00788c */ /* 0x000fe2000bf21270 */
[----:B------:R-:W-:Y:S01]  /*5260*/  IMAD.U32 R25, RZ, RZ, UR14 ;  /* 0x0000000eff197e24 */ /* 0x000fe2000f8e00ff */
[----:B---3--:R-:W-:-:S02]  /*5270*/  ISETP.NE.AND P0, PT, R0, RZ, PT ;  /* 0x000000ff0000720c */ /* 0x008fc40003f05270 */
[----:B------:R3:W5:Y:S11]  /*5280*/  LDL.LU R0, [R1+0x90] ;  /* 0x0000900001007983 */ /* 0x0007760000300800 */
[----:B------:R-:W-:-:S05]  /*5290*/  VOTEU.ANY UP0, P0 ;  /* 0x00000000003f7886 */ /* 0x000fca0000000100 */
[----:B------:R-:W-:-:S04]  /*52a0*/  @UP0 USEL UR6, UR12, 0x1, UP1 ;  /* 0x000000010c060887 */ /* 0x000fc80008800000 */
[----:B------:R-:W-:-:S06]  /*52b0*/  @UP0 UIADD3 UR6, UR5, UR12, -UR6 ;  /* 0x0000000c05060290 */ /* 0x000fcc000fffe806 */
[----:B------:R-:W-:-:S04]  /*52c0*/  IMAD.U32 R24, RZ, RZ, UR6 ;  /* 0x00000006ff187e24 */ /* 0x000fc8000f8e00ff */
[----:B------:R-:W-:-:S05]  /*52d0*/  @P0 IMAD.SHL.U32 R24, R24, 0x8, RZ ;  /* 0x0000000818180824 */ /* 0x000fca00078e00ff */
[----:B------:R-:W-:Y:S01]  /*52e0*/  @P0 LOP3.LUT R24, R24, 0x18, RZ, 0xc0, !PT ;  /* 0x0000001818180812 */ /* 0x000fe200078ec0ff */
[----:B------:R-:W-:-:S03]  /*52f0*/  UISETP.GT.U32.AND UP0, UPT, UR13, 0x1, UPT ;  /* 0x000000010d00788c */ /* 0x000fc6000bf04070 */
[----:B------:R-:W-:-:S04]  /*5300*/  @P0 IADD3 R24, R25, 0x20, R24 ;  /* 0x0000002019180810 */ /* 0x000fc80007ffe018 */
[----:B----4-:R-:W-:-:S04]  /*5310*/  @P0 PRMT R24, R227, 0x654, R24 ;  /* 0x00000654e3180816 */ /* 0x010fc80000000018 */
[----:B------:R3:W-:Y:S01]  /*5320*/  @P0 SYNCS.ARRIVE.TRANS64.RED.A1T0 RZ, [R24+URZ], RZ ;  /* 0x000000ff18ff09a7 */ /* 0x0007e2000810043f */
[----:B------:R-:W-:-:S13]  /*5330*/  PLOP3.LUT P0, PT, PT, PT, UP0, 0x80, 0x0 ;  /* 0x000000000000781c */ /* 0x000fda0003f0f008 */
[----:B---3--:R-:W-:Y:S05]  /*5340*/  @P0 BRA `(.L_x_33) ;  /* 0x0000000000040947 */ /* 0x008fea0003800000 */
[----:B------:R-:W-:Y:S01]  /*5350*/  BPT.TRAP 0x1 ;  /* 0x000000040000795c */ /* 0x000fe20000300000 */
.L_x_33:
[----:B-----5:R3:W-:Y:S01]  /*5360*/  STL [R1+0x94], R2 ;  /* 0x0000940201007387 */ /* 0x0207e20000100800 */
[----:B------:R-:W4:Y:S01]  /*5370*/  LDC R28, c[0x0][0x288] ;  /* 0x0000a200ff1c7b82 */ /* 0x000f220000000800 */
[----:B------:R-:W-:Y:S02]  /*5380*/  ULDC UR6, c[0x0][0x284] ;  /* 0x0000a10000067ab9 */ /* 0x000fe40000000800 */
[----:B------:R0:W-:Y:S01]  /*5390*/  STL [R1+0x90], R0 ;  /* 0x0000900001007387 */ /* 0x0001e20000100800 */
[----:B---3--:R-:W3:Y:S03]  /*53a0*/  S2R R2, SR_TID.X ;  /* 0x0000000000027919 */ /* 0x008ee60000002100 */
[----:B0-----:R-:W2:Y:S04]  /*53b0*/  LDL.LU R0, [R1+0x8c] ;  /* 0x00008c0001007983 */ /* 0x001ea80000300800 */
[----:B------:R-:W4:Y:S01]  /*53c0*/  LDL.LU R227, [R1+0x88] ;  /* 0x0000880001e37983 */ /* 0x000f220000300800 */
[----:B---3--:R-:W-:-:S02]  /*53d0*/  SHF.R.U32.HI R24, RZ, 0x2, R2 ;  /* 0x00000002ff187819 */ /* 0x008fc40000011602 */
[----:B------:R-:W-:Y:S02]  /*53e0*/  SHF.R.U32.HI R27, RZ, 0x7, R2 ;  /* 0x00000007ff1b7819 */ /* 0x000fe40000011602 */
[----:B------:R-:W-:Y:S02]  /*53f0*/  LOP3.LUT R26, R2, 0x60, RZ, 0xc0, !PT ;  /* 0x00000060021a7812 */ /* 0x000fe400078ec0ff */
[----:B------:R-:W-:Y:S02]  /*5400*/  LOP3.LUT R25, R24, 0x7, RZ, 0xc0, !PT ;  /* 0x0000000718197812 */ /* 0x000fe400078ec0ff */
[----:B------:R-:W-:Y:S02]  /*5410*/  LOP3.LUT R24, R27, 0x1, RZ, 0xc0, !PT ;  /* 0x000000011b187812 */ /* 0x000fe400078ec0ff */
[----:B------:R-:W-:-:S03]  /*5420*/  SHF.R.U32.HI R26, RZ, 0x1, R26 ;  /* 0x00000001ff1a7819 */ /* 0x000fc6000001161a */
[----:B------:R-:W-:Y:S01]  /*5430*/  IMAD.SHL.U32 R30, R24, 0x40, RZ ;  /* 0x00000040181e7824 */ /* 0x000fe200078e00ff */
[----:B------:R-:W-:-:S04]  /*5440*/  IADD3 R27, RZ, -R26, -R25 ;  /* 0x8000001aff1b7210 */ /* 0x000fc80007ffe819 */
[----:B------:R-:W-:Y:S01]  /*5450*/  LOP3.LUT R25, R30, 0x40, R25, 0xe2, !PT ;  /* 0x000000401e197812 */ /* 0x000fe200078ee219 */
[----:B------:R-:W-:Y:S01]  /*5460*/  IMAD R29, R24, -0x40, R27 ;  /* 0xffffffc0181d7824 */ /* 0x000fe200078e021b */
[C---:B------:R-:W-:Y:S01]  /*5470*/  LOP3.LUT R24, R2.reuse, 0x3, RZ, 0xc0, !PT ;  /* 0x0000000302187812 */ /* 0x040fe200078ec0ff */
[----:B------:R-:W-:Y:S02]  /*5480*/  IMAD.SHL.U32 R27, R2, 0x2, RZ ;  /* 0x00000002021b7824 */ /* 0x000fe400078e00ff */
[----:B------:R0:W5:Y:S01]  /*5490*/  LDL.LU R2, [R1+0x94] ;  /* 0x0000940001027983 */ /* 0x0001620000300800 */
[C---:B--2---:R-:W-:Y:S02]  /*54a0*/  IMAD.SHL.U32 R30, R0.reuse, 0x80, RZ ;  /* 0x00000080001e7824 */ /* 0x044fe400078e00ff */
[----:B------:R-:W-:Y:S02]  /*54b0*/  IMAD.WIDE R32, R0, 0x80, RZ ;  /* 0x0000008000207825 */ /* 0x000fe400078e02ff */
[----:B------:R0:W5:Y:S02]  /*54c0*/  LDL.LU R0, [R1+0x90] ;  /* 0x0000900001007983 */ /* 0x0001640000300800 */
[----:B----4-:R-:W-:-:S05]  /*54d0*/  IMAD.SHL.U32 R35, R227, 0x100, RZ ;  /* 0x00000100e3237824 */ /* 0x010fca00078e00ff */
[----:B------:R-:W-:-:S04]  /*54e0*/  ISETP.GE.AND P0, PT, R35, R28, PT ;  /* 0x0000001c2300720c */ /* 0x000fc80003f06270 */
[----:B------:R-:W-:Y:S01]  /*54f0*/  ISETP.GE.OR P0, PT, R30, UR6, P0 ;  /* 0x000000061e007c0c */ /* 0x000fe20008706670 */
[----:B------:R-:W-:Y:S01]  /*5500*/  IMAD R24, R24, -0x2, R28 ;  /* 0xfffffffe18187824 */ /* 0x000fe200078e021c */
[----:B------:R-:W-:Y:S02]  /*5510*/  LOP3.LUT R27, R27, 0x6, RZ, 0xc0, !PT ;  /* 0x000000061b1b7812 */ /* 0x000fe400078ec0ff */
[----:B------:R-:W-:Y:S01]  /*5520*/  IADD3 R38, -R30, UR6, R29 ;  /* 0x000000061e267c10 */ /* 0x000fe2000fffe11d */
[----:B------:R-:W-:Y:S01]  /*5530*/  IMAD.IADD R35, R24, 0x1, -R35 ;  /* 0x0000000118237824 */ /* 0x000fe200078e0a23 */
[----:B------:R-:W-:Y:S01]  /*5540*/  PRMT R28, R27, 0x6540, R227 ;  /* 0x000065401b1c7816 */ /* 0x000fe200000000e3 */
[----:B------:R-:W-:Y:S01]  /*5550*/  IMAD.MOV.U32 R34, RZ, RZ, -0x1 ;  /* 0xffffffffff227424 */ /* 0x000fe200078e00ff */
[----:B------:R-:W-:-:S05]  /*5560*/  LOP3.LUT R39, R32, R25, R26, 0xfe, !PT ;  /* 0x0000001920277212 */ /* 0x000fca00078efe1a */
[----:B0-----:R-:W-:Y:S05]  /*5570*/  @P0 BRA `(.L_x_35) ;  /* 0x0000008c00bc0947 */ /* 0x001fea0003800000 */
[----:B------:R-:W0:Y:S01]  /*5580*/  LDC.64 R26, c[0x0][0x5c8] ;  /* 0x00017200ff1a7b82 */ /* 0x000e220000000a00 */
[----:B------:R-:W-:Y:S01]  /*5590*/  USHF.R.S32.HI UR7, URZ, 0x1f, UR22 ;  /* 0x0000001f3f077899 */ /* 0x000fe20008011416 */
[--C-:B------:R-:W-:Y:S01]  /*55a0*/  SHF.R.S32.HI R29, RZ, 0x1f, R28.reuse ;  /* 0x0000001fff1d7819 */ /* 0x100fe2000001141c */
[----:B------:R-:W-:Y:S01]  /*55b0*/  ULDC.64 UR8, c[0x0][0x5d0] ;  /* 0x0001740000087ab9 */ /* 0x000fe20000000a00 */
[----:B------:R-:W-:Y:S01]  /*55c0*/  BSSY B0, `(.L_x_35) ;  /* 0x00008ea000007945 */ /* 0x000fe20003800000 */
[----:B------:R-:W-:Y:S02]  /*55d0*/  UIMAD UR6, UR7, UR8, URZ ;  /* 0x00000008070672a4 */ /* 0x000fe4000f8e023f */
[----:B------:R-:W-:Y:S02]  /*55e0*/  IMAD.U32 R25, RZ, RZ, UR8 ;  /* 0x00000008ff197e24 */ /* 0x000fe4000f8e00ff */
[----:B------:R-:W-:Y:S02]  /*55f0*/  UIMAD UR6, UR22, UR9, UR6 ;  /* 0x00000009160672a4 */ /* 0x000fe4000f8e0206 */
[----:B------:R-:W-:Y:S01]  /*5600*/  IMAD.WIDE.U32 R24, R25, UR22, R28 ;  /* 0x0000001619187c25 */ /* 0x000fe2000f8e001c */
[----:B------:R-:W-:-:S03]  /*5610*/  ULDC.64 UR8, c[0x0][0x5c0] ;  /* 0x0001700000087ab9 */ /* 0x000fc60000000a00 */
[----:B------:R-:W-:Y:S02]  /*5620*/  VIADD R25, R25, UR6 ;  /* 0x0000000619197c36 */ /* 0x000fe40008000000 */
[-C--:B0-----:R-:W-:Y:S02]  /*5630*/  IMAD R30, R33, R26.reuse, RZ ;  /* 0x0000001a211e7224 */ /* 0x081fe400078e02ff */
[----:B------:R-:W-:-:S04]  /*5640*/  IMAD.WIDE.U32 R24, R39, R26, R24 ;  /* 0x0000001a27187225 */ /* 0x000fc800078e0018 */
[----:B------:R-:W-:-:S04]  /*5650*/  IMAD R31, R39, R27, R30 ;  /* 0x0000001b271f7224 */ /* 0x000fc800078e021e */
[----:B------:R-:W-:Y:S01]  /*5660*/  IMAD.IADD R30, R25, 0x1, R31 ;  /* 0x00000001191e7824 */ /* 0x000fe200078e021f */
[----:B------:R-:W-:Y:S02]  /*5670*/  LEA R25, P0, R26, R24, 0x3 ;  /* 0x000000181a197211 */ /* 0x000fe400078018ff */
[----:B------:R-:W-:Y:S02]  /*5680*/  IADD3 R24, P1, R24, UR8, RZ ;  /* 0x0000000818187c10 */ /* 0x000fe4000ff3e0ff */
[----:B------:R-:W-:Y:S02]  /*5690*/  LEA.HI.X R27, R26, R30, R27, 0x3, P0 ;  /* 0x0000001e1a1b7211 */ /* 0x000fe400000f1c1b */
[----:B------:R-:W-:Y:S02]  /*56a0*/  FSETP.NEU.AND P0, PT, RZ, UR21, PT ;  /* 0x00000015ff007c0b */ /* 0x000fe4000bf0d000 */
[----:B------:R-:W-:Y:S02]  /*56b0*/  IADD3 R26, P3, R25, UR8, RZ ;  /* 0x00000008191a7c10 */ /* 0x000fe4000ff7e0ff */
[----:B------:R-:W-:-:S02]  /*56c0*/  IADD3.X R25, R30, UR9, RZ, P1, !PT ;  /* 0x000000091e197c10 */ /* 0x000fc40008ffe4ff */
[----:B------:R-:W-:-:S07]  /*56d0*/  IADD3.X R27, R27, UR9, RZ, P3, !PT ;  /* 0x000000091b1b7c10 */ /* 0x000fce0009ffe4ff */
[----:B------:R-:W-:Y:S05]  /*56e0*/  @!P0 BRA `(.L_x_36) ;  /* 0x0000006800dc8947 */ /* 0x000fea0003800000 */
[----:B------:R-:W-:Y:S01]  /*56f0*/  ULDC.64 UR8, c[0x0][0x5b8] ;  /* 0x00016e0000087ab9 */ /* 0x000fe20000000a00 */
[----:B------:R-:W-:Y:S01]  /*5700*/  ISETP.GE.AND P0, PT, R38, 0x1, PT ;  /* 0x000000012600780c */ /* 0x000fe20003f06270 */
[----:B------:R-:W-:Y:S02]  /*5710*/  UIMAD UR6, UR7, UR8, URZ ;  /* 0x00000008070672a4 */ /* 0x000fe4000f8e023f */
[----:B------:R-:W-:Y:S01]  /*5720*/  IMAD.U32 R31, RZ, RZ, UR8 ;  /* 0x00000008ff1f7e24 */ /* 0x000fe2000f8e00ff */
[----:B------:R-:W-:Y:S01]  /*5730*/  BSSY B1, `(.L_x_37) ;  /* 0x0000010000017945 */ /* 0x000fe20003800000 */
[----:B------:R-:W-:Y:S01]  /*5740*/  ISETP.LT.OR P4, PT, R35, 0x1, !P0 ;  /* 0x000000012300780c */ /* 0x000fe20004781670 */
[----:B------:R-:W-:Y:S02]  /*5750*/  UIMAD UR6, UR22, UR9, UR6 ;  /* 0x00000009160672a4 */ /* 0x000fe4000f8e0206 */
[----:B------:R-:W-:Y:S01]  /*5760*/  IMAD.WIDE.U32 R28, R31, UR22, R28 ;  /* 0x000000161f1c7c25 */ /* 0x000fe2000f8e001c */
[----:B------:R-:W-:-:S03]  /*5770*/  ULDC.64 UR8, c[0x0][0x5a8] ;  /* 0x00016a0000087ab9 */ /* 0x000fc60000000a00 */
[----:B------:R-:W-:Y:S02]  /*5780*/  IMAD.MOV.U32 R30, RZ, RZ, R28 ;  /* 0x000000ffff1e7224 */ /* 0x000fe400078e001c */
[----:B------:R-:W-:Y:S01]  /*5790*/  VIADD R31, R29, UR6 ;  /* 0x000000061d1f7c36 */ /* 0x000fe20008000000 */
[----:B------:R-:W-:Y:S02]  /*57a0*/  ULDC.64 UR6, c[0x0][0x5b0] ;  /* 0x00016c0000067ab9 */ /* 0x000fe40000000a00 */
[----:B------:R-:W-:Y:S02]  /*57b0*/  IMAD R36, R33, UR6, RZ ;  /* 0x0000000621247c24 */ /* 0x000fe4000f8e02ff */
[----:B------:R-:W-:-:S04]  /*57c0*/  IMAD.WIDE.U32 R28, R39, UR6, R30 ;  /* 0x00000006271c7c25 */ /* 0x000fc8000f8e001e */
[--C-:B------:R-:W-:Y:S01]  /*57d0*/  IMAD R37, R39, UR7, R36.reuse ;  /* 0x0000000727257c24 */ /* 0x100fe2000f8e0224 */
[----:B------:R-:W-:Y:S02]  /*57e0*/  IADD3 R28, P1, R28, UR8, RZ ;  /* 0x000000081c1c7c10 */ /* 0x000fe4000ff3e0ff */
[----:B------:R-:W-:Y:S02]  /*57f0*/  PRMT R36, RZ, 0x7610, R36 ;  /* 0x00007610ff247816 */ /* 0x000fe40000000024 */
[----:B------:R-:W-:Y:S01]  /*5800*/  IADD3.X R29, R29, UR9, R37, P1, !PT ;  /* 0x000000091d1d7c10 */ /* 0x000fe20008ffe425 */
[----:B------:R-:W-:Y:S08]  /*5810*/  @P4 BRA `(.L_x_38) ;  /* 0x0000000000044947 */ /* 0x000ff00003800000 */
[----:B------:R0:W5:Y:S02]  /*5820*/  LDG.E.U8 R36, desc[UR16][R28.64] ;  /* 0x000000101c247981 */ /* 0x000164000c1e1100 */
.L_x_38:
[----:B------:R-:W-:Y:S05]  /*5830*/  BSYNC B1 ;  /* 0x0000000000017941 */ /* 0x000fea0003800000 */
.L_x_37:
[----:B-----5:R-:W-:Y:S01]  /*5840*/  LOP3.LUT R36, R36, 0xff, RZ, 0xc0, !PT ;  /* 0x000000ff24247812 */ /* 0x020fe200078ec0ff */
[----:B------:R-:W-:Y:S01]  /*5850*/  BSSY B1, `(.L_x_39) ;  /* 0x000000b000017945 */ /* 0x000fe20003800000 */
[----:B------:R-:W-:Y:S02]  /*5860*/  ISETP.LT.OR P3, PT, R35, 0x2, !P0 ;  /* 0x000000022300780c */ /* 0x000fe40004761670 */
[----:B------:R-:W-:-:S05]  /*5870*/  F2FP.F16.E5M2.UNPACK_B R36, R36 ;  /* 0x00000024ff24723e */ /* 0x000fca00020004ff */
[----:B------:R-:W-:-:S05]  /*5880*/  HADD2.F32 R36, -RZ, R36.H0_H0 ;  /* 0x20000024ff247230 */ /* 0x000fca0000004100 */
[----:B------:R-:W-:Y:S01]  /*5890*/  FMUL R37, R36, UR21 ;  /* 0x0000001524257c20 */ /* 0x000fe20008400000 */
[----:B------:R-:W-:-:S03]  /*58a0*/  PRMT R36, RZ, 0x7610, R36 ;  /* 0x00007610ff247816 */ /* 0x000fc60000000024 */
[----:B------:R-:W-:-:S05]  /*58b0*/  FFMA R37, R226, UR20, R37 ;  /* 0x00000014e2257c23 */ /* 0x000fca0008000025 */
[----:B------:R-:W-:-:S05]  /*58c0*/  F2FP.SATFINITE.E5M2.F32.PACK_AB_MERGE_C R37, RZ, R37, RZ ;  /* 0x00000025ff25723e */ /* 0x000fca00048060ff */
[----:B------:R2:W-:Y:S01]  /*58d0*/  @!P4 STG.E.U8 desc[UR16][R24.64], R37 ;  /* 0x000000251800c986 */ /* 0x0005e2000c101110 */
[----:B------:R-:W-:Y:S05]  /*58e0*/  @P3 BRA `(.L_x_40) ;  /* 0x0000000000043947 */ /* 0x000fea0003800000 */
[----:B------:R3:W5:Y:S02]  /*58f0*/  LDG.E.U8 R36, desc[UR16][R28.64+0x1] ;  /* 0x000001101c247981 */ /* 0x000764000c1e1100 */
.L_x_40:
[----:B------:R-:W-:Y:S05]  /*5900*/  BSYNC B1 ;  /* 0x0000000000017941 */ /* 0x000fea0003800000 */
.L_x_39:
[----:B-----5:R-:W-:Y:S01]  /*5910*/  LOP3.LUT R36, R36, 0xff, RZ, 0xc0, !PT ;  /* 0x000000ff24247812 */ /* 0x020fe200078ec0ff */
[----:B------:R-:W-:Y:S01]  /*5920*/  BSSY B1, `(.L_x_41) ;  /* 0x0000013000017945 */ /* 0x000fe20003800000 */
[----:B--2---:R-:W-:Y:S02]  /*5930*/  IADD3 R37, P1, R39, 0x8, RZ ;  /* 0x0000000827257810 */ /* 0x004fe40007f3e0ff */
[----:B------:R-:W-:-:S03]  /*5940*/  F2FP.F16.E5M2.UNPACK_B R36, R36 ;  /* 0x00000024ff24723e */ /* 0x000fc600020004ff */
[----:B------:R-:W-:Y:S01]  /*5950*/  IMAD.X R32, RZ, RZ, R33, P1 ;  /* 0x000000ffff207224 */ /* 0x000fe200008e0621 */
[----:B------:R-:W-:Y:S01]  /*5960*/  ISETP.GE.AND P1, PT, R38, 0x9, PT ;  /* 0x000000092600780c */ /* 0x000fe20003f26270 */
[----:B------:R-:W-:Y:S02]  /*5970*/  HADD2.F32 R36, -RZ, R36.H0_H0 ;  /* 0x20000024ff247230 */ /* 0x000fe40000004100 */
[----:B------:R-:W-:Y:S01]  /*5980*/  IMAD R32, R32, UR6, RZ ;  /* 0x0000000620207c24 */ /* 0x000fe2000f8e02ff */
[----:B------:R-:W-:Y:S01]  /*5990*/  ISETP.LT.OR P5, PT, R35, 0x1, !P1 ;  /* 0x000000012300780c */ /* 0x000fe20004fa1670 */
[----:B------:R-:W-:-:S04]  /*59a0*/  IMAD.WIDE.U32 R30, R37, UR6, R30 ;  /* 0x00000006251e7c25 */ /* 0x000fc8000f8e001e */
[----:B------:R-:W-:Y:S01]  /*59b0*/  FMUL R36, R36, UR21 ;  /* 0x0000001524247c20 */ /* 0x000fe20008400000 */
[----:B------:R-:W-:-:S03]  /*59c0*/  IMAD R37, R37, UR7, R32 ;  /* 0x0000000725257c24 */ /* 0x000fc6000f8e0220 */
[----:B------:R-:W-:Y:S01]  /*59d0*/  FFMA R36, R225, UR20, R36 ;  /* 0x00000014e1247c23 */ /* 0x000fe20008000024 */
[----:B------:R-:W-:Y:S02]  /*59e0*/  IADD3 R30, P4, R30, UR8, RZ ;  /* 0x000000081e1e7c10 */ /* 0x000fe4000ff9e0ff */
[----:B------:R-:W-:Y:S02]  /*59f0*/  PRMT R32, RZ, 0x7610, R32 ;  /* 0x00007610ff207816 */ /* 0x000fe40000000020 */
[----:B------:R-:W-:Y:S02]  /*5a00*/  F2FP.SATFINITE.E5M2.F32.PACK_AB_MERGE_C R33, RZ, R36, RZ ;  /* 0x00000024ff21723e */ /* 0x000fe400048060ff */
[----:B------:R-:W-:-:S03]  /*5a10*/  IADD3.X R31, R31, UR9, R37, P4, !PT ;  /* 0x000000091f1f7c10 */ /* 0x000fc6000a7fe425 */
[----:B------:R2:W-:Y:S01]  /*5a20*/  @!P3 STG.E.U8 desc[UR16][R24.64+0x1], R33 ;  /* 0x000001211800b986 */ /* 0x0005e2000c101110 */
[----:B------:R-:W-:Y:S05]  /*5a30*/  @P5 BRA `(.L_x_42) ;  /* 0x0000000000045947 */ /* 0x000fea0003800000 */
[----:B------:R4:W5:Y:S02]  /*5a40*/  LDG.E.U8 R32, desc[UR16][R30.64] ;  /* 0x000000101e207981 */ /* 0x000964000c1e1100 */
.L_x_42:
[----:B------:R-:W-:Y:S05]  /*5a50*/  BSYNC B1 ;  /* 0x0000000000017941 */ /* 0x000fea0003800000 */
.L_x_41:
[----:B-----5:R-:W-:Y:S01]  /*5a60*/  LOP3.LUT R32, R32, 0xff, RZ, 0xc0, !PT ;  /* 0x000000ff20207812 */ /* 0x020fe200078ec0ff */
[----:B------:R-:W-:Y:S01]  /*5a70*/  BSSY B1, `(.L_x_43) ;  /* 0x000000b000017945 */ /* 0x000fe20003800000 */
[----:B------:R-:W-:Y:S02]  /*5a80*/  ISETP.LT.OR P3, PT, R35, 0x2, !P1 ;  /* 0x000000022300780c */ /* 0x000fe40004f61670 */
[----:B------:R-:W-:-:S05]  /*5a90*/  F2FP.F16.E5M2.UNPACK_B R32, R32 ;  /* 0x00000020ff20723e */ /* 0x000fca00020004ff */
[----:B------:R-:W-:-:S05]  /*5aa0*/  HADD2.F32 R32, -RZ, R32.H0_H0 ;  /* 0x20000020ff207230 */ /* 0x000fca0000004100 */
[----:B--2---:R-:W-:Y:S01]  /*5ab0*/  FMUL R33, R32, UR21 ;  /* 0x0000001520217c20 */ /* 0x004fe20008400000 */
[----:B------:R-:W-:-:S03]  /*5ac0*/  PRMT R32, RZ, 0x7610, R32 ;  /* 0x00007610ff207816 */ /* 0x000fc60000000020 */
[----:B------:R-:W-:-:S05]  /*5ad0*/  FFMA R33, R224, UR20, R33 ;  /* 0x00000014e0217c23 */ /* 0x000fca0008000021 */
[----:B------:R-:W-:-:S05]  /*5ae0*/  F2FP.SATFINITE.E5M2.F32.PACK_AB_MERGE_C R33, RZ, R33, RZ ;  /* 0x00000021ff21723e */ /* 0x000fca00048060ff */
[----:B------:R2:W-:Y:S01]  /*5af0*/  @!P5 STG.E.U8 desc[UR16][R26.64], R33 ;  /* 0x000000211a00d986 */ /* 0x0005e2000c101110 */
[----:B------:R-:W-:Y:S05]  /*5b00*/  @P3 BRA `(.L_x_44) ;  /* 0x0000000000043947 */ /* 0x000fea0003800000 */
[----:B------:R0:W5:Y:S02]  /*5b10*/  LDG.E.U8 R32, desc[UR16][R30.64+0x1] ;  /* 0x000001101e207981 */ /* 0x000164000c1e1100 */
.L_x_44:
[----:B------:R-:W-:Y:S05]  /*5b20*/  BSYNC B1 ;  /* 0x0000000000017941 */ /* 0x000fea0003800000 */
.L_x_43:
[----:B-----5:R-:W-:Y:S01]  /*5b30*/  LOP3.LUT R32, R32, 0xff, RZ, 0xc0, !PT ;  /* 0x000000ff20207812 */ /* 0x020fe200078ec0ff */
[----:B------:R-:W-:Y:S01]  /*5b40*/  BSSY B1, `(.L_x_45) ;  /* 0x000000b000017945 */ /* 0x000fe20003800000 */
[----:B------:R-:W-:Y:S02]  /*5b50*/  ISETP.LT.OR P4, PT, R35, 0x9, !P0 ;  /* 0x000000092300780c */ /* 0x000fe40004781670 */
[----:B------:R-:W-:-:S05]  /*5b60*/  F2FP.F16.E5M2.UNPACK_B R32, R32 ;  /* 0x00000020ff20723e */ /* 0x000fca00020004ff */
[----:B------:R-:W-:-:S05]  /*5b70*/  HADD2.F32 R32, -RZ, R32.H0_H0 ;  /* 0x20000020ff207230 */ /* 0x000fca0000004100 */
[----:B------:R-:W-:-:S04]  /*5b80*/  FMUL R32, R32, UR21 ;  /* 0x0000001520207c20 */ /* 0x000fc80008400000 */
[----:B------:R-:W-:-:S05]  /*5b90*/  FFMA R32, R223, UR20, R32 ;  /* 0x00000014df207c23 */ /* 0x000fca0008000020 */
[----:B--2---:R-:W-:Y:S02]  /*5ba0*/  F2FP.SATFINITE.E5M2.F32.PACK_AB_MERGE_C R33, RZ, R32, RZ ;  /* 0x00000020ff21723e */ /* 0x004fe400048060ff */
[----:B------:R-:W-:-:S03]  /*5bb0*/  PRMT R32, RZ, 0x7610, R32 ;  /* 0x00007610ff207816 */ /* 0x000fc60000000020 */
[----:B------:R2:W-:Y:S01]  /*5bc0*/  @!P3 STG.E.U8 desc[UR16][R26.64+0x1], R33 ;  /* 0x000001211a00b986 */ /* 0x0005e2000c101110 */
[----:B------:R-:W-:Y:S05]  /*5bd0*/  @P4 BRA `(.L_x_46) ;  /* 0x0000000000044947 */ /* 0x000fea0003800000 */
[----:B------:R0:W5:Y:S02]  /*5be0*/  LDG.E.U8 R32, desc[UR16][R28.64+0x8] ;  /* 0x000008101c207981 */ /* 0x000164000c1e1100 */
.L_x_46:
[----:B------:R-:W-:Y:S05]  /*5bf0*/  BSYNC B1 ;  /* 0x0000000000017941 */ /* 0x000fea0003800000 */
.L_x_45:
        /* <DEDUP_REMOVED lines=12> */
.L_x_48:
[----:B------:R-:W-:Y:S05]  /*5cc0*/  BSYNC B1 ;  /* 0x0000000000017941 */ /* 0x000fea0003800000 */
.L_x_47:
        /* <DEDUP_REMOVED lines=12> */
.L_x_50:
[----:B------:R-:W-:Y:S05]  /*5d90*/  BSYNC B1 ;  /* 0x0000000000017941 */ /* 0x000fea0003800000 */
.L_x_49:
        /* <DEDUP_REMOVED lines=12> */
.L_x_52:
[----:B------:R-:W-:Y:S05]  /*5e60*/  BSYNC B1 ;  /* 0x0000000000017941 */ /* 0x000fea0003800000 */
.L_x_51:
        /* <DEDUP_REMOVED lines=12> */
.L_x_54:
[----:B------:R-:W-:Y:S05]  /*5f30*/  BSYNC B1 ;  /* 0x0000000000017941 */ /* 0x000fea0003800000 */
.L_x_53:
        /* <DEDUP_REMOVED lines=12> */
.L_x_56:
[----:B------:R-:W-:Y:S05]  /*6000*/  BSYNC B1 ;  /* 0x0000000000017941 */ /* 0x000fea0003800000 */
.L_x_55:
        /* <DEDUP_REMOVED lines=12> */
.L_x_58:
[----:B------:R-:W-:Y:S05]  /*60d0*/  BSYNC B1 ;  /* 0x0000000000017941 */ /* 0x000fea0003800000 */
.L_x_57:
        /* <DEDUP_REMOVED lines=12> */
.L_x_60:
[----:B------:R-:W-:Y:S05]  /*61a0*/  BSYNC B1 ;  /* 0x0000000000017941 */ /* 0x000fea0003800000 */
.L_x_59:
        /* <DEDUP_REMOVED lines=12> */
.L_x_62:
[----:B------:R-:W-:Y:S05]  /*6270*/  BSYNC B1 ;  /* 0x0000000000017941 */ /* 0x000fea0003800000 */
.L_x_61:
        /* <DEDUP_REMOVED lines=12> */
.L_x_64:
[----:B------:R-:W-:Y:S05]  /*6340*/  BSYNC B1 ;  /* 0x0000000000017941 */ /* 0x000fea0003800000 */
.L_x_63:
        /* <DEDUP_REMOVED lines=12> */
.L_x_66:
[----:B------:R-:W-:Y:S05]  /*6410*/  BSYNC B1 ;  /* 0x0000000000017941 */ /* 0x000fea0003800000 */
.L_x_65:
        /* <DEDUP_REMOVED lines=12> */
.L_x_68:
[----:B------:R-:W-:Y:S05]  /*64e0*/  BSYNC B1 ;  /* 0x0000000000017941 */ /* 0x000fea0003800000 */
.L_x_67:
        /* <DEDUP_REMOVED lines=12> */
.L_x_70:
[----:B------:R-:W-:Y:S05]  /*65b0*/  BSYNC B1 ;  /* 0x0000000000017941 */ /* 0x000fea0003800000 */
.L_x_69:
        /* <DEDUP_REMOVED lines=12> */
.L_x_72:
[----:B------:R-:W-:Y:S05]  /*6680*/  BSYNC B1 ;  /* 0x0000000000017941 */ /* 0x000fea0003800000 */
.L_x_71:
        /* <DEDUP_REMOVED lines=12> */
.L_x_74:
[----:B------:R-:W-:Y:S05]  /*6750*/  BSYNC B1 ;  /* 0x0000000000017941 */ /* 0x000fea0003800000 */
.L_x_73:
        /* <DEDUP_REMOVED lines=12> */
.L_x_76:
[----:B------:R-:W-:Y:S05]  /*6820*/  BSYNC B1 ;  /* 0x0000000000017941 */ /* 0x000fea0003800000 */
.L_x_75:
        /* <DEDUP_REMOVED lines=12> */
.L_x_78:
[----:B------:R-:W-:Y:S05]  /*68f0*/  BSYNC B1 ;  /* 0x0000000000017941 */ /* 0x000fea0003800000 */
.L_x_77:
        /* <DEDUP_REMOVED lines=12> */
.L_x_80:
[----:B------:R-:W-:Y:S05]  /*69c0*/  BSYNC B1 ;  /* 0x0000000000017941 */ /* 0x000fea0003800000 */
.L_x_79:
        /* <DEDUP_REMOVED lines=12> */
.L_x_82:
[----:B------:R-:W-:Y:S05]  /*6a90*/  BSYNC B1 ;  /* 0x0000000000017941 */ /* 0x000fea0003800000 */
.L_x_81:
        /* <DEDUP_REMOVED lines=12> */
.L_x_84:
[----:B------:R-:W-:Y:S05]  /*6b60*/  BSYNC B1 ;  /* 0x0000000000017941 */ /* 0x000fea0003800000 */
.L_x_83:
        /* <DEDUP_REMOVED lines=12> */
.L_x_86:
[----:B------:R-:W-:Y:S05]  /*6c30*/  BSYNC B1 ;  /* 0x0000000000017941 */ /* 0x000fea0003800000 */
.L_x_85:
        /* <DEDUP_REMOVED lines=12> */
.L_x_88:
[----:B------:R-:W-:Y:S05]  /*6d00*/  BSYNC B1 ;  /* 0x0000000000017941 */ /* 0x000fea0003800000 */
.L_x_87:
        /* <DEDUP_REMOVED lines=12> */
.L_x_90:
[----:B------:R-:W-:Y:S05]  /*6dd0*/  BSYNC B1 ;  /* 0x0000000000017941 */ /* 0x000fea0003800000 */
.L_x_89:
        /* <DEDUP_REMOVED lines=12> */
.L_x_92:
[----:B------:R-:W-:Y:S05]  /*6ea0*/  BSYNC B1 ;  /* 0x0000000000017941 */ /* 0x000fea0003800000 */
.L_x_91:
        /* <DEDUP_REMOVED lines=12> */
.L_x_94:
[----:B------:R-:W-:Y:S05]  /*6f70*/  BSYNC B1 ;  /* 0x0000000000017941 */ /* 0x000fea0003800000 */
.L_x_93:
        /* <DEDUP_REMOVED lines=12> */
.L_x_96:
[----:B------:R-:W-:Y:S05]  /*7040*/  BSYNC B1 ;  /* 0x0000000000017941 */ /* 0x000fea0003800000 */
.L_x_95:
        /* <DEDUP_REMOVED lines=12> */
.L_x_98:
[----:B------:R-:W-:Y:S05]  /*7110*/  BSYNC B1 ;  /* 0x0000000000017941 */ /* 0x000fea0003800000 */
.L_x_97:
        /* <DEDUP_REMOVED lines=12> */
.L_x_100:
[----:B------:R-:W-:Y:S05]  /*71e0*/  BSYNC B1 ;  /* 0x0000000000017941 */ /* 0x000fea0003800000 */
.L_x_99:
        /* <DEDUP_REMOVED lines=12> */
.L_x_102:
[----:B------:R-:W-:Y:S05]  /*72b0*/  BSYNC B1 ;  /* 0x0000000000017941 */ /* 0x000fea0003800000 */
.L_x_101:
        /* <DEDUP_REMOVED lines=12> */
.L_x_104:
[----:B------:R-:W-:Y:S05]  /*7380*/  BSYNC B1 ;  /* 0x0000000000017941 */ /* 0x000fea0003800000 */
.L_x_103:
        /* <DEDUP_REMOVED lines=12> */
.L_x_106:
[----:B------:R-:W-:Y:S05]  /*7450*/  BSYNC B1 ;  /* 0x0000000000017941 */ /* 0x000fea0003800000 */
.L_x_105:
        /* <DEDUP_REMOVED lines=12> */
.L_x_108:
[----:B------:R-:W-:Y:S05]  /*7520*/  BSYNC B1 ;  /* 0x0000000000017941 */ /* 0x000fea0003800000 */
.L_x_107:
        /* <DEDUP_REMOVED lines=12> */
.L_x_110:
[----:B------:R-:W-:Y:S05]  /*75f0*/  BSYNC B1 ;  /* 0x0000000000017941 */ /* 0x000fea0003800000 */
.L_x_109:
        /* <DEDUP_REMOVED lines=12> */
.L_x_112:
[----:B------:R-:W-:Y:S05]  /*76c0*/  BSYNC B1 ;  /* 0x0000000000017941 */ /* 0x000fea0003800000 */
.L_x_111:
        /* <DEDUP_REMOVED lines=12> */
.L_x_114:
[----:B------:R-:W-:Y:S05]  /*7790*/  BSYNC B1 ;  /* 0x0000000000017941 */ /* 0x000fea0003800000 */
.L_x_113:
        /* <DEDUP_REMOVED lines=12> */
.L_x_116:
[----:B------:R-:W-:Y:S05]  /*7860*/  BSYNC B1 ;  /* 0x0000000000017941 */ /* 0x000fea0003800000 */
.L_x_115:
        /* <DEDUP_REMOVED lines=12> */
.L_x_118:
[----:B------:R-:W-:Y:S05]  /*7930*/  BSYNC B1 ;  /* 0x0000000000017941 */ /* 0x000fea0003800000 */
.L_x_117:
        /* <DEDUP_REMOVED lines=12> */
.L_x_120:
[----:B------:R-:W-:Y:S05]  /*7a00*/  BSYNC B1 ;  /* 0x0000000000017941 */ /* 0x000fea0003800000 */
.L_x_119:
        /* <DEDUP_REMOVED lines=12> */
.L_x_122:
[----:B------:R-:W-:Y:S05]  /*7ad0*/  BSYNC B1 ;  /* 0x0000000000017941 */ /* 0x000fea0003800000 */
.L_x_121:
        /* <DEDUP_REMOVED lines=12> */
.L_x_124:
[----:B------:R-:W-:Y:S05]  /*7ba0*/  BSYNC B1 ;  /* 0x0000000000017941 */ /* 0x000fea0003800000 */
.L_x_123:
        /* <DEDUP_REMOVED lines=12> */
.L_x_126:
[----:B------:R-:W-:Y:S05]  /*7c70*/  BSYNC B1 ;  /* 0x0000000000017941 */ /* 0x000fea0003800000 */
.L_x_125:
        /* <DEDUP_REMOVED lines=12> */
.L_x_128:
[----:B------:R-:W-:Y:S05]  /*7d40*/  BSYNC B1 ;  /* 0x0000000000017941 */ /* 0x000fea0003800000 */
.L_x_127:
        /* <DEDUP_REMOVED lines=12> */
.L_x_130:
[----:B------:R-:W-:Y:S05]  /*7e10*/  BSYNC B1 ;  /* 0x0000000000017941 */ /* 0x000fea0003800000 */
.L_x_129:
        /* <DEDUP_REMOVED lines=12> */
.L_x_132:
[----:B------:R-:W-:Y:S05]  /*7ee0*/  BSYNC B1 ;  /* 0x0000000000017941 */ /* 0x000fea0003800000 */
.L_x_131:
        /* <DEDUP_REMOVED lines=12> */
.L_x_134:
[----:B------:R-:W-:Y:S05]  /*7fb0*/  BSYNC B1 ;  /* 0x0000000000017941 */ /* 0x000fea0003800000 */
.L_x_133:
        /* <DEDUP_REMOVED lines=12> */
.L_x_136:
[----:B------:R-:W-:Y:S05]  /*8080*/  BSYNC B1 ;  /* 0x0000000000017941 */ /* 0x000fea0003800000 */
.L_x_135:
        /* <DEDUP_REMOVED lines=12> */
.L_x_138:
[----:B------:R-:W-:Y:S05]  /*8150*/  BSYNC B1 ;  /* 0x0000000000017941 */ /* 0x000fea0003800000 */
.L_x_137:
        /* <DEDUP_REMOVED lines=12> */
.L_x_140:
[----:B------:R-:W-:Y:S05]  /*8220*/  BSYNC B1 ;  /* 0x0000000000017941 */ /* 0x000fea0003800000 */
.L_x_139:
        /* <DEDUP_REMOVED lines=12> */
.L_x_142:
[----:B------:R-:W-:Y:S05]  /*82f0*/  BSYNC B1 ;  /* 0x0000000000017941 */ /* 0x000fea0003800000 */
.L_x_141:
        /* <DEDUP_REMOVED lines=12> */
.L_x_144:
[----:B------:R-:W-:Y:S05]  /*83c0*/  BSYNC B1 ;  /* 0x0000000000017941 */ /* 0x000fea0003800000 */
.L_x_143:
        /* <DEDUP_REMOVED lines=12> */
.L_x_146:
[----:B------:R-:W-:Y:S05]  /*8490*/  BSYNC B1 ;  /* 0x0000000000017941 */ /* 0x000fea0003800000 */
.L_x_145:
        /* <DEDUP_REMOVED lines=12> */
.L_x_148:
[----:B------:R-:W-:Y:S05]  /*8560*/  BSYNC B1 ;  /* 0x0000000000017941 */ /* 0x000fea0003800000 */
.L_x_147:
        /* <DEDUP_REMOVED lines=12> */
.L_x_150:
[----:B------:R-:W-:Y:S05]  /*8630*/  BSYNC B1 ;  /* 0x0000000000017941 */ /* 0x000fea0003800000 */
.L_x_149:
        /* <DEDUP_REMOVED lines=12> */
.L_x_152:
[----:B------:R-:W-:Y:S05]  /*8700*/  BSYNC B1 ;  /* 0x0000000000017941 */ /* 0x000fea0003800000 */
.L_x_151:
        /* <DEDUP_REMOVED lines=12> */
.L_x_154:
[----:B------:R-:W-:Y:S05]  /*87d0*/  BSYNC B1 ;  /* 0x0000000000017941 */ /* 0x000fea0003800000 */
.L_x_153:
        /* <DEDUP_REMOVED lines=12> */
.L_x_156:
[----:B------:R-:W-:Y:S05]  /*88a0*/  BSYNC B1 ;  /* 0x0000000000017941 */ /* 0x000fea0003800000 */
.L_x_155:
        /* <DEDUP_REMOVED lines=12> */
.L_x_158:
[----:B------:R-:W-:Y:S05]  /*8970*/  BSYNC B1 ;  /* 0x0000000000017941 */ /* 0x000fea0003800000 */
.L_x_157:
        /* <DEDUP_REMOVED lines=12> */
.L_x_160:
[----:B------:R-:W-:Y:S05]  /*8a40*/  BSYNC B1 ;  /* 0x0000000000017941 */ /* 0x000fea0003800000 */
.L_x_159:
        /* <DEDUP_REMOVED lines=12> */
.L_x_162:
[----:B------:R-:W-:Y:S05]  /*8b10*/  BSYNC B1 ;  /* 0x0000000000017941 */ /* 0x000fea0003800000 */
.L_x_161:
        /* <DEDUP_REMOVED lines=12> */
.L_x_164:
[----:B------:R-:W-:Y:S05]  /*8be0*/  BSYNC B1 ;  /* 0x0000000000017941 */ /* 0x000fea0003800000 */
.L_x_163:
        /* <DEDUP_REMOVED lines=12> */
.L_x_166:
[----:B------:R-:W-:Y:S05]  /*8cb0*/  BSYNC B1 ;  /* 0x0000000000017941 */ /* 0x000fea0003800000 */
.L_x_165:
        /* <DEDUP_REMOVED lines=12> */
.L_x_168:
[----:B------:R-:W-:Y:S05]  /*8d80*/  BSYNC B1 ;  /* 0x0000000000017941 */ /* 0x000fea0003800000 */
.L_x_167:
        /* <DEDUP_REMOVED lines=12> */
.L_x_170:
[----:B------:R-:W-:Y:S05]  /*8e50*/  BSYNC B1 ;  /* 0x0000000000017941 */ /* 0x000fea0003800000 */
.L_x_169:
        /* <DEDUP_REMOVED lines=12> */
.L_x_172:
[----:B------:R-:W-:Y:S05]  /*8f20*/  BSYNC B1 ;  /* 0x0000000000017941 */ /* 0x000fea0003800000 */
.L_x_171:
        /* <DEDUP_REMOVED lines=12> */
.L_x_174:
[----:B------:R-:W-:Y:S05]  /*8ff0*/  BSYNC B1 ;  /* 0x0000000000017941 */ /* 0x000fea0003800000 */
.L_x_173:
        /* <DEDUP_REMOVED lines=12> */
.L_x_176:
[----:B------:R-:W-:Y:S05]  /*90c0*/  BSYNC B1 ;  /* 0x0000000000017941 */ /* 0x000fea0003800000 */
.L_x_175:
        /* <DEDUP_REMOVED lines=12> */
.L_x_178:
[----:B------:R-:W-:Y:S05]  /*9190*/  BSYNC B1 ;  /* 0x0000000000017941 */ /* 0x000fea0003800000 */
.L_x_177:
        /* <DEDUP_REMOVED lines=12> */
.L_x_180:
[----:B------:R-:W-:Y:S05]  /*9260*/  BSYNC B1 ;  /* 0x0000000000017941 */ /* 0x000fea0003800000 */
.L_x_179:
        /* <DEDUP_REMOVED lines=12> */
.L_x_182:
[----:B------:R-:W-:Y:S05]  /*9330*/  BSYNC B1 ;  /* 0x0000000000017941 */ /* 0x000fea0003800000 */
.L_x_181:
        /* <DEDUP_REMOVED lines=12> */
.L_x_184:
[----:B------:R-:W-:Y:S05]  /*9400*/  BSYNC B1 ;  /* 0x0000000000017941 */ /* 0x000fea0003800000 */
.L_x_183:
        /* <DEDUP_REMOVED lines=12> */
.L_x_186:
[----:B------:R-:W-:Y:S05]  /*94d0*/  BSYNC B1 ;  /* 0x0000000000017941 */ /* 0x000fea0003800000 */
.L_x_185:
        /* <DEDUP_REMOVED lines=12> */
.L_x_188:
[----:B------:R-:W-:Y:S05]  /*95a0*/  BSYNC B1 ;  /* 0x0000000000017941 */ /* 0x000fea0003800000 */
.L_x_187:
[----:B-----5:R-:W-:Y:S01]  /*95b0*/  LOP3.LUT R32, R32, 0xff, RZ, 0xc0, !PT ;  /* 0x000000ff20207812 */ /* 0x020fe200078ec0ff */
[----:B------:R-:W-:Y:S01]  /*95c0*/  BSSY B1, `(.L_x_189) ;  /* 0x000000b000017945 */ /* 0x000fe20003800000 */
[----:B------:R-:W-:Y:S02]  /*95d0*/  ISETP.LT.OR P4, PT, R35, 0x99, !P0 ;  /* 0x000000992300780c */ /* 0x000fe40004781670 */
[----:B------:R-:W-:-:S05]  /*95e0*/  F2FP.F16.E5M2.UNPACK_B R32, R32 ;  /* 0x00000020ff20723e */ /* 0x000fca00020004ff */
[----:B------:R-:W-:-:S05]  /*95f0*/  HADD2.F32 R32, -RZ, R32.H0_H0 ;  /* 0x20000020ff207230 */ /* 0x000fca0000004100 */
[----:B------:R-:W-:-:S04]  /*9600*/  FMUL R32, R32, UR21 ;  /* 0x0000001520207c20 */ /* 0x000fc80008400000 */
[----:B------:R-:W-:Y:S01]  /*9610*/  FFMA R32, R23, UR20, R32 ;  /* 0x0000001417207c23 */ /* 0x000fe20008000020 */
[----:B------:R-:W-:-:S04]  /*9620*/  PRMT R23, RZ, 0x7610, R23 ;  /* 0x00007610ff177816 */ /* 0x000fc80000000017 */
[----:B--2---:R-:W-:-:S05]  /*9630*/  F2FP.SATFINITE.E5M2.F32.PACK_AB_MERGE_C R33, RZ, R32, RZ ;  /* 0x00000020ff21723e */ /* 0x004fca00048060ff */
[----:B------:R2:W-:Y:S01]  /*9640*/  @!P3 STG.E.U8 desc[UR16][R26.64+0x91], R33 ;  /* 0x000091211a00b986 */ /* 0x0005e2000c101110 */
[----:B------:R-:W-:Y:S05]  /*9650*/  @P4 BRA `(.L_x_190) ;  /* 0x0000000000044947 */ /* 0x000fea0003800000 */
[----:B------:R0:W5:Y:S02]  /*9660*/  LDG.E.U8 R23, desc[UR16][R28.64+0x98] ;  /* 0x000098101c177981 */ /* 0x000164000c1e1100 */
.L_x_190:
[----:B------:R-:W-:Y:S05]  /*9670*/  BSYNC B1 ;  /* 0x0000000000017941 */ /* 0x000fea0003800000 */
.L_x_189:
        /* <DEDUP_REMOVED lines=8> */
[----:B------:R-:W-:-:S05]  /*9700*/  F2FP.SATFINITE.E5M2.F32.PACK_AB_MERGE_C R23, RZ, R23, RZ ;  /* 0x00000017ff17723e */ /* 0x000fca00048060ff */
[----:B------:R0:W-:Y:S01]  /*9710*/  @!P4 STG.E.U8 desc[UR16][R24.64+0x98], R23 ;  /* 0x000098171800c986 */ /* 0x0001e2000c101110 */
[----:B------:R-:W-:Y:S05]  /*9720*/  @P3 BRA `(.L_x_192) ;  /* 0x0000000000043947 */ /* 0x000fea0003800000 */
[----:B------:R0:W5:Y:S02]  /*9730*/  LDG.E.U8 R22, desc[UR16][R28.64+0x99] ;  /* 0x000099101c167981 */ /* 0x000164000c1e1100 */
.L_x_192:
[----:B------:R-:W-:Y:S05]  /*9740*/  BSYNC B1 ;  /* 0x0000000000017941 */ /* 0x000fea0003800000 */
.L_x_191:
        /* <DEDUP_REMOVED lines=8> */
[----:B0-----:R-:W-:-:S05]  /*97d0*/  F2FP.SATFINITE.E5M2.F32.PACK_AB_MERGE_C R23, RZ, R22, RZ ;  /* 0x00000016ff17723e */ /* 0x001fca00048060ff */
[----:B------:R0:W-:Y:S01]  /*97e0*/  @!P3 STG.E.U8 desc[UR16][R24.64+0x99], R23 ;  /* 0x000099171800b986 */ /* 0x0001e2000c101110 */
[----:B------:R-:W-:Y:S05]  /*97f0*/  @P4 BRA `(.L_x_194) ;  /* 0x0000000000044947 */ /* 0x000fea0003800000 */
[----:B------:R0:W5:Y:S02]  /*9800*/  LDG.E.U8 R21, desc[UR16][R30.64+0x98] ;  /* 0x000098101e157981 */ /* 0x000164000c1e1100 */
.L_x_194:
[----:B------:R-:W-:Y:S05]  /*9810*/  BSYNC B1 ;  /* 0x0000000000017941 */ /* 0x000fea0003800000 */
.L_x_193:
        /* <DEDUP_REMOVED lines=12> */
.L_x_196:
[----:B------:R-:W-:Y:S05]  /*98e0*/  BSYNC B1 ;  /* 0x0000000000017941 */ /* 0x000fea0003800000 */
.L_x_195:
        /* <DEDUP_REMOVED lines=12> */
.L_x_198:
[----:B------:R-:W-:Y:S05]  /*99b0*/  BSYNC B1 ;  /* 0x0000000000017941 */ /* 0x000fea0003800000 */
.L_x_197:
        /* <DEDUP_REMOVED lines=12> */
.L_x_200:
[----:B------:R-:W-:Y:S05]  /*9a80*/  BSYNC B1 ;  /* 0x0000000000017941 */ /* 0x000fea0003800000 */
.L_x_199:
        /* <DEDUP_REMOVED lines=12> */
.L_x_202:
[----:B------:R-:W-:Y:S05]  /*9b50*/  BSYNC B1 ;  /* 0x0000000000017941 */ /* 0x000fea0003800000 */
.L_x_201:
        /* <DEDUP_REMOVED lines=12> */
.L_x_204:
[----:B------:R-:W-:Y:S05]  /*9c20*/  BSYNC B1 ;  /* 0x0000000000017941 */ /* 0x000fea0003800000 */
.L_x_203:
        /* <DEDUP_REMOVED lines=12> */
.L_x_206:
[----:B------:R-:W-:Y:S05]  /*9cf0*/  BSYNC B1 ;  /* 0x0000000000017941 */ /* 0x000fea0003800000 */
.L_x_205:
        /* <DEDUP_REMOVED lines=12> */
.L_x_208:
[----:B------:R-:W-:Y:S05]  /*9dc0*/  BSYNC B1 ;  /* 0x0000000000017941 */ /* 0x000fea0003800000 */
.L_x_207:
        /* <DEDUP_REMOVED lines=12> */
.L_x_210:
[----:B------:R-:W-:Y:S05]  /*9e90*/  BSYNC B1 ;  /* 0x0000000000017941 */ /* 0x000fea0003800000 */
.L_x_209:
        /* <DEDUP_REMOVED lines=12> */
.L_x_212:
[----:B------:R-:W-:Y:S05]  /*9f60*/  BSYNC B1 ;  /* 0x0000000000017941 */ /* 0x000fea0003800000 */
.L_x_211:
        /* <DEDUP_REMOVED lines=12> */
.L_x_214:
[----:B------:R-:W-:Y:S05]  /*a030*/  BSYNC B1 ;  /* 0x0000000000017941 */ /* 0x000fea0003800000 */
.L_x_213:
        /* <DEDUP_REMOVED lines=12> */
.L_x_216:
[----:B------:R-:W-:Y:S05]  /*a100*/  BSYNC B1 ;  /* 0x0000000000017941 */ /* 0x000fea0003800000 */
.L_x_215:
        /* <DEDUP_REMOVED lines=12> */
.L_x_218:
[----:B------:R-:W-:Y:S05]  /*a1d0*/  BSYNC B1 ;  /* 0x0000000000017941 */ /* 0x000fea0003800000 */
.L_x_217:
        /* <DEDUP_REMOVED lines=12> */
.L_x_220:
[----:B------:R-:W-:Y:S05]  /*a2a0*/  BSYNC B1 ;  /* 0x0000000000017941 */ /* 0x000fea0003800000 */
.L_x_219:
        /* <DEDUP_REMOVED lines=12> */
.L_x_222:
[----:B------:R-:W-:Y:S05]  /*a370*/  BSYNC B1 ;  /* 0x0000000000017941 */ /* 0x000fea0003800000 */
.L_x_221:
        /* <DEDUP_REMOVED lines=12> */
.L_x_224:
[----:B------:R-:W-:Y:S05]  /*a440*/  BSYNC B1 ;  /* 0x0000000000017941 */ /* 0x000fea0003800000 */
.L_x_223:
        /* <DEDUP_REMOVED lines=12> */
.L_x_226:
[----:B------:R-:W-:Y:S05]  /*a510*/  BSYNC B1 ;  /* 0x0000000000017941 */ /* 0x000fea0003800000 */
.L_x_225:
        /* <DEDUP_REMOVED lines=12> */
.L_x_228:
[----:B------:R-:W-:Y:S05]  /*a5e0*/  BSYNC B1 ;  /* 0x0000000000017941 */ /* 0x000fea0003800000 */
.L_x_227:
        /* <DEDUP_REMOVED lines=12> */
.L_x_230:
[----:B------:R-:W-:Y:S05]  /*a6b0*/  BSYNC B1 ;  /* 0x0000000000017941 */ /* 0x000fea0003800000 */
.L_x_229:
        /* <DEDUP_REMOVED lines=12> */
.L_x_232:
[----:B------:R-:W-:Y:S05]  /*a780*/  BSYNC B1 ;  /* 0x0000000000017941 */ /* 0x000fea0003800000 */
.L_x_231:
[----:B-----5:R-:W-:Y:S01]  /*a790*/  LOP3.LUT R2, R2, 0xff, RZ, 0xc0, !PT ;  /* 0x000000ff02027812 */ /* 0x020fe200078ec0ff */
[----:B------:R-:W-:Y:S01]  /*a7a0*/  BSSY B1, `(.L_x_233) ;  /* 0x000000b000017945 */ /* 0x000fe20003800000 */
[----:B------:R-:W-:Y:S02]  /*a7b0*/  ISETP.LT.OR P4, PT, R35, 0xc1, !P1 ;  /* 0x000000c12300780c */ /* 0x000fe40004f81670 */
[----:B------:R-:W-:-:S05]  /*a7c0*/  F2FP.F16.E5M2.UNPACK_B R2, R2 ;  /* 0x00000002ff02723e */ /* 0x000fca00020004ff */
[----:B------:R-:W-:-:S05]  /*a7d0*/  HADD2.F32 R2, -RZ, R2.H0_H0 ;  /* 0x20000002ff027230 */ /* 0x000fca0000004100 */
[----:B0-----:R-:W-:-:S04]  /*a7e0*/  FMUL R3, R2, UR21 ;  /* 0x0000001502037c20 */ /* 0x001fc80008400000 */
[----:B------:R-:W-:Y:S01]  /*a7f0*/  FFMA R3, R0, UR20, R3 ;  /* 0x0000001400037c23 */ /* 0x000fe20008000003 */
[----:B------:R-:W-:-:S04]  /*a800*/  PRMT R0, RZ, 0x7610, R0 ;  /* 0x00007610ff007816 */ /* 0x000fc80000000000 */
[----:B------:R-:W-:-:S05]  /*a810*/  F2FP.SATFINITE.E5M2.F32.PACK_AB_MERGE_C R3, RZ, R3, RZ ;  /* 0x00000003ff03723e */ /* 0x000fca00048060ff */
[----:B------:R0:W-:Y:S01]  /*a820*/  @!P3 STG.E.U8 desc[UR16][R24.64+0xc1], R3 ;  /* 0x0000c1031800b986 */ /* 0x0001e2000c101110 */
[----:B------:R-:W-:Y:S05]  /*a830*/  @P4 BRA `(.L_x_234) ;  /* 0x0000000000044947 */ /* 0x000fea0003800000 */
[----:B------:R0:W5:Y:S02]  /*a840*/  LDG.E.U8 R0, desc[UR16][R30.64+0xc0] ;  /* 0x0000c0101e007981 */ /* 0x000164000c1e1100 */
.L_x_234:
[----:B------:R-:W-:Y:S05]  /*a850*/  BSYNC B1 ;  /* 0x0000000000017941 */ /* 0x000fea0003800000 */
.L_x_233:
[----:B------:R-:W2:Y:S01]  /*a860*/  LDL.LU R2, [R1] ;  /* 0x0000000001027983 */ /* 0x000ea20000300800 */
[----:B-----5:R-:W-:Y:S01]  /*a870*/  LOP3.LUT R0, R0, 0xff, RZ, 0xc0, !PT ;  /* 0x000000ff00007812 */ /* 0x020fe200078ec0ff */
[----:B------:R-:W-:Y:S01]  /*a880*/  BSSY B1, `(.L_x_235) ;  /* 0x000000b000017945 */ /* 0x000fe20003800000 */
[----:B------:R-:W-:Y:S02]  /*a890*/  ISETP.LT.OR P3, PT, R35, 0xc2, !P1 ;  /* 0x000000c22300780c */ /* 0x000fe40004f61670 */
[----:B------:R-:W-:-:S05]  /*a8a0*/  F2FP.F16.E5M2.UNPACK_B R0, R0 ;  /* 0x00000000ff00723e */ /* 0x000fca00020004ff */
[----:B------:R-:W-:-:S05]  /*a8b0*/  HADD2.F32 R0, -RZ, R0.H0_H0 ;  /* 0x20000000ff007230 */ /* 0x000fca0000004100 */
[----:B------:R-:W-:-:S04]  /*a8c0*/  FMUL R0, R0, UR21 ;  /* 0x0000001500007c20 */ /* 0x000fc80008400000 */
[----:B--2---:R-:W-:-:S05]  /*a8d0*/  FFMA R0, R2, UR20, R0 ;  /* 0x0000001402007c23 */ /* 0x004fca0008000000 */
[----:B0-----:R-:W-:Y:S02]  /*a8e0*/  F2FP.SATFINITE.E5M2.F32.PACK_AB_MERGE_C R3, RZ, R0, RZ ;  /* 0x00000000ff03723e */ /* 0x001fe400048060ff */
[----:B------:R-:W-:-:S03]  /*a8f0*/  PRMT R0, RZ, 0x7610, R0 ;  /* 0x00007610ff007816 */ /* 0x000fc60000000000 */
[----:B------:R0:W-:Y:S01]  /*a900*/  @!P4 STG.E.U8 desc[UR16][R26.64+0xc0], R3 ;  /* 0x0000c0031a00c986 */ /* 0x0001e2000c101110 */
[----:B------:R-:W-:Y:S05]  /*a910*/  @P3 BRA `(.L_x_236) ;  /* 0x0000000000043947 */ /* 0x000fea0003800000 */
[----:B------:R2:W5:Y:S02]  /*a920*/  LDG.E.U8 R0, desc[UR16][R30.64+0xc1] ;  /* 0x0000c1101e007981 */ /* 0x000564000c1e1100 */
.L_x_236:
[----:B------:R-:W-:Y:S05]  /*a930*/  BSYNC B1 ;  /* 0x0000000000017941 */ /* 0x000fea0003800000 */
.L_x_235:
[----:B------:R-:W3:Y:S01]  /*a940*/  LDL.LU R2, [R1+0x4] ;  /* 0x0000040001027983 */ /* 0x000ee20000300800 */
[----:B-----5:R-:W-:Y:S01]  /*a950*/  LOP3.LUT R0, R0, 0xff, RZ, 0xc0, !PT ;  /* 0x000000ff00007812 */ /* 0x020fe200078ec0ff */
[----:B------:R-:W-:Y:S01]  /*a960*/  BSSY B1, `(.L_x_237) ;  /* 0x000000b000017945 */ /* 0x000fe20003800000 */
[----:B------:R-:W-:Y:S02]  /*a970*/  ISETP.LT.OR P4, PT, R35, 0xc9, !P0 ;  /* 0x000000c92300780c */ /* 0x000fe40004781670 */
[----:B------:R-:W-:-:S05]  /*a980*/  F2FP.F16.E5M2.UNPACK_B R0, R0 ;  /* 0x00000000ff00723e */ /* 0x000fca00020004ff */
[----:B------:R-:W-:-:S05]  /*a990*/  HADD2.F32 R0, -RZ, R0.H0_H0 ;  /* 0x20000000ff007230 */ /* 0x000fca0000004100 */
[----:B------:R-:W-:-:S04]  /*a9a0*/  FMUL R0, R0, UR21 ;  /* 0x0000001500007c20 */ /* 0x000fc80008400000 */
[----:B---3--:R-:W-:-:S05]  /*a9b0*/  FFMA R0, R2, UR20, R0 ;  /* 0x0000001402007c23 */ /* 0x008fca0008000000 */
[----:B0-----:R-:W-:Y:S02]  /*a9c0*/  F2FP.SATFINITE.E5M2.F32.PACK_AB_MERGE_C R3, RZ, R0, RZ ;  /* 0x00000000ff03723e */ /* 0x001fe400048060ff */
[----:B------:R-:W-:-:S03]  /*a9d0*/  PRMT R0, RZ, 0x7610, R0 ;  /* 0x00007610ff007816 */ /* 0x000fc60000000000 */
[----:B------:R0:W-:Y:S01]  /*a9e0*/  @!P3 STG.E.U8 desc[UR16][R26.64+0xc1], R3 ;  /* 0x0000c1031a00b986 */ /* 0x0001e2000c101110 */
[----:B------:R-:W-:Y:S05]  /*a9f0*/  @P4 BRA `(.L_x_238) ;  /* 0x0000000000044947 */ /* 0x000fea0003800000 */
[----:B------:R3:W5:Y:S02]  /*aa00*/  LDG.E.U8 R0, desc[UR16][R28.64+0xc8] ;  /* 0x0000c8101c007981 */ /* 0x000764000c1e1100 */
.L_x_238:
[----:B------:R-:W-:Y:S05]  /*aa10*/  BSYNC B1 ;  /* 0x0000000000017941 */ /* 0x000fea0003800000 */
.L_x_237:
[----:B------:R-:W2:Y:S01]  /*aa20*/  LDL.LU R2, [R1+0x8] ;  /* 0x0000080001027983 */ /* 0x000ea20000300800 */
        /* <DEDUP_REMOVED lines=12> */
.L_x_240:
[----:B------:R-:W-:Y:S05]  /*aaf0*/  BSYNC B1 ;  /* 0x0000000000017941 */ /* 0x000fea0003800000 */
.L_x_239:
        /* <DEDUP_REMOVED lines=13> */
.L_x_242:
[----:B------:R-:W-:Y:S05]  /*abd0*/  BSYNC B1 ;  /* 0x0000000000017941 */ /* 0x000fea0003800000 */
.L_x_241:
        /* <DEDUP_REMOVED lines=13> */
.L_x_244:
[----:B------:R-:W-:Y:S05]  /*acb0*/  BSYNC B1 ;  /* 0x0000000000017941 */ /* 0x000fea0003800000 */
.L_x_243:
        /* <DEDUP_REMOVED lines=13> */
.L_x_246:
[----:B------:R-:W-:Y:S05]  /*ad90*/  BSYNC B1 ;  /* 0x0000000000017941 */ /* 0x000fea0003800000 */
.L_x_245:
        /* <DEDUP_REMOVED lines=13> */
.L_x_248:
[----:B------:R-:W-:Y:S05]  /*ae70*/  BSYNC B1 ;  /* 0x0000000000017941 */ /* 0x000fea0003800000 */
.L_x_247:
        /* <DEDUP_REMOVED lines=13> */
.L_x_250:
[----:B------:R-:W-:Y:S05]  /*af50*/  BSYNC B1 ;  /* 0x0000000000017941 */ /* 0x000fea0003800000 */
.L_x_249:
        /* <DEDUP_REMOVED lines=13> */
.L_x_252:
[----:B------:R-:W-:Y:S05]  /*b030*/  BSYNC B1 ;  /* 0x0000000000017941 */ /* 0x000fea0003800000 */
.L_x_251:
        /* <DEDUP_REMOVED lines=13> */
.L_x_254:
[----:B------:R-:W-:Y:S05]  /*b110*/  BSYNC B1 ;  /* 0x0000000000017941 */ /* 0x000fea0003800000 */
.L_x_253:
        /* <DEDUP_REMOVED lines=13> */
.L_x_256:
[----:B------:R-:W-:Y:S05]  /*b1f0*/  BSYNC B1 ;  /* 0x0000000000017941 */ /* 0x000fea0003800000 */
.L_x_255:
        /* <DEDUP_REMOVED lines=13> */
.L_x_258:
[----:B------:R-:W-:Y:S05]  /*b2d0*/  BSYNC B1 ;  /* 0x0000000000017941 */ /* 0x000fea0003800000 */
.L_x_257:
        /* <DEDUP_REMOVED lines=13> */
.L_x_260:
[----:B------:R-:W-:Y:S05]  /*b3b0*/  BSYNC B1 ;  /* 0x0000000000017941 */ /* 0x000fea0003800000 */
.L_x_259:
        /* <DEDUP_REMOVED lines=13> */
.L_x_262:
[----:B------:R-:W-:Y:S05]  /*b490*/  BSYNC B1 ;  /* 0x0000000000017941 */ /* 0x000fea0003800000 */
.L_x_261:
        /* <DEDUP_REMOVED lines=13> */
.L_x_264:
[----:B------:R-:W-:Y:S05]  /*b570*/  BSYNC B1 ;  /* 0x0000000000017941 */ /* 0x000fea0003800000 */
.L_x_263:
        /* <DEDUP_REMOVED lines=13> */
.L_x_266:
[----:B------:R-:W-:Y:S05]  /*b650*/  BSYNC B1 ;  /* 0x0000000000017941 */ /* 0x000fea0003800000 */
.L_x_265:
        /* <DEDUP_REMOVED lines=13> */
.L_x_268:
[----:B------:R-:W-:Y:S05]  /*b730*/  BSYNC B1 ;  /* 0x0000000000017941 */ /* 0x000fea0003800000 */
.L_x_267:
        /* <DEDUP_REMOVED lines=13> */
.L_x_270:
[----:B------:R-:W-:Y:S05]  /*b810*/  BSYNC B1 ;  /* 0x0000000000017941 */ /* 0x000fea0003800000 */
.L_x_269:
        /* <DEDUP_REMOVED lines=13> */
.L_x_272:
[----:B------:R-:W-:Y:S05]  /*b8f0*/  BSYNC B1 ;  /* 0x0000000000017941 */ /* 0x000fea0003800000 */
.L_x_271:
        /* <DEDUP_REMOVED lines=13> */
.L_x_274:
[----:B------:R-:W-:Y:S05]  /*b9d0*/  BSYNC B1 ;  /* 0x0000000000017941 */ /* 0x000fea0003800000 */
.L_x_273:
        /* <DEDUP_REMOVED lines=13> */
.L_x_276:
[----:B------:R-:W-:Y:S05]  /*bab0*/  BSYNC B1 ;  /* 0x0000000000017941 */ /* 0x000fea0003800000 */
.L_x_275:
        /* <DEDUP_REMOVED lines=13> */
.L_x_278:
[----:B------:R-:W-:Y:S05]  /*bb90*/  BSYNC B1 ;  /* 0x0000000000017941 */ /* 0x000fea0003800000 */
.L_x_277:
        /* <DEDUP_REMOVED lines=13> */
.L_x_280:
[----:B------:R-:W-:Y:S05]  /*bc70*/  BSYNC B1 ;  /* 0x0000000000017941 */ /* 0x000fea0003800000 */
.L_x_279:
        /* <DEDUP_REMOVED lines=13> */
.L_x_282:
[----:B------:R-:W-:Y:S05]  /*bd50*/  BSYNC B1 ;  /* 0x0000000000017941 */ /* 0x000fea0003800000 */
.L_x_281:
        /* <DEDUP_REMOVED lines=13> */
.L_x_284:
[----:B------:R-:W-:Y:S05]  /*be30*/  BSYNC B1 ;  /* 0x0000000000017941 */ /* 0x000fea0003800000 */
.L_x_283:
        /* <DEDUP_REMOVED lines=13> */
.L_x_286:
[----:B------:R-:W-:Y:S05]  /*bf10*/  BSYNC B1 ;  /* 0x0000000000017941 */ /* 0x000fea0003800000 */
.L_x_285:
        /* <DEDUP_REMOVED lines=13> */
.L_x_288:
[----:B------:R-:W-:Y:S05]  /*bff0*/  BSYNC B1 ;  /* 0x0000000000017941 */ /* 0x000fea0003800000 */
.L_x_287:
        /* <DEDUP_REMOVED lines=13> */
.L_x_290:
[----:B------:R-:W-:Y:S05]  /*c0d0*/  BSYNC B1 ;  /* 0x0000000000017941 */ /* 0x000fea0003800000 */
.L_x_289:
        /* <DEDUP_REMOVED lines=13> */
.L_x_292:
[----:B------:R-:W-:Y:S05]  /*c1b0*/  BSYNC B1 ;  /* 0x0000000000017941 */ /* 0x000fea0003800000 */
.L_x_291:
[----:B------:R-:W-:Y:S05]  /*c1c0*/  @P1 BRA `(.L_x_293) ;  /* 0x0000002000a41947 */ /* 0x000fea0003800000 */
[----:B------:R-:W2:Y:S01]  /*c1d0*/  LDL.LU R2, [R1+0x74] ;  /* 0x0000740001027983 */ /* 0x000ea20000300800 */
[----:B-----5:R-:W-:-:S04]  /*c1e0*/  LOP3.LUT R0, R0, 0xff, RZ, 0xc0, !PT ;  /* 0x000000ff00007812 */ /* 0x020fc800078ec0ff */
[----:B------:R-:W-:-:S05]  /*c1f0*/  F2FP.F16.E5M2.UNPACK_B R0, R0 ;  /* 0x00000000ff00723e */ /* 0x000fca00020004ff */
[----:B------:R-:W-:-:S05]  /*c200*/  HADD2.F32 R0, -RZ, R0.H0_H0 ;  /* 0x20000000ff007230 */ /* 0x000fca0000004100 */
[----:B------:R-:W-:-:S04]  /*c210*/  FMUL R0, R0, UR21 ;  /* 0x0000001500007c20 */ /* 0x000fc80008400000 */
[----:B--2---:R-:W-:-:S05]  /*c220*/  FFMA R0, R2, UR20, R0 ;  /* 0x0000001402007c23 */ /* 0x004fca0008000000 */
[----:B0-----:R-:W-:-:S05]  /*c230*/  F2FP.SATFINITE.E5M2.F32.PACK_AB_MERGE_C R3, RZ, R0, RZ ;  /* 0x00000000ff03723e */ /* 0x001fca00048060ff */
[----:B------:R0:W-:Y:S01]  /*c240*/  STG.E.U8 desc[UR16][R26.64+0xf9], R3 ;  /* 0x0000f9031a007986 */ /* 0x0001e2000c101110 */
[----:B------:R-:W-:Y:S05]  /*c250*/  BRA `(.L_x_293) ;  /* 0x0000002000807947 */ /* 0x000fea0003800000 */
.L_x_36:
[----:B------:R-:W-:Y:S01]  /*c260*/  ISETP.GE.AND P1, PT, R38, 0x1, PT ;  /* 0x000000012600780c */ /* 0x000fe20003f26270 */
[----:B------:R-:W-:Y:S01]  /*c270*/  FMUL R226, R226, UR20 ;  /* 0x00000014e2e27c20 */ /* 0x000fe20008400000 */
[----:B------:R-:W2:Y:S01]  /*c280*/  LDL.LU R227, [R1+0x10] ;  /* 0x0000100001e37983 */ /* 0x000ea20000300800 */
[----:B------:R-:W-:Y:S01]  /*c290*/  ISETP.GE.AND P0, PT, R38, 0x9, PT ;  /* 0x000000092600780c */ /* 0x000fe20003f06270 */
[----:B------:R-:W-:Y:S01]  /*c2a0*/  FMUL R225, R225, UR20 ;  /* 0x00000014e1e17c20 */ /* 0x000fe20008400000 */
[C---:B------:R-:W-:Y:S02]  /*c2b0*/  ISETP.LT.OR P4, PT, R35.reuse, 0x1, !P1 ;  /* 0x000000012300780c */ /* 0x040fe40004f81670 */
[C---:B------:R-:W-:Y:S02]  /*c2c0*/  ISETP.LT.OR P5, PT, R35.reuse, 0x2, !P1 ;  /* 0x000000022300780c */ /* 0x040fe40004fa1670 */
[----:B------:R-:W-:Y:S02]  /*c2d0*/  F2FP.SATFINITE.E5M2.F32.PACK_AB_MERGE_C R29, RZ, R226, RZ ;  /* 0x000000e2ff1d723e */ /* 0x000fe400048060ff */
[C---:B------:R-:W-:Y:S01]  /*c2e0*/  ISETP.LT.OR P3, PT, R35.reuse, 0x1, !P0 ;  /* 0x000000012300780c */ /* 0x040fe20004761670 */
[----:B------:R-:W-:Y:S01]  /*c2f0*/  FMUL R224, R224, UR20 ;  /* 0x00000014e0e07c20 */ /* 0x000fe20008400000 */
[----:B------:R-:W-:Y:S01]  /*c300*/  ISETP.LT.OR P6, PT, R35, 0xa, !P1 ;  /* 0x0000000a2300780c */ /* 0x000fe20004fc1670 */
[----:B------:R-:W-:Y:S01]  /*c310*/  FMUL R223, R223, UR20 ;  /* 0x00000014dfdf7c20 */ /* 0x000fe20008400000 */
[----:B------:R-:W-:Y:S01]  /*c320*/  F2FP.SATFINITE.E5M2.F32.PACK_AB_MERGE_C R225, RZ, R225, RZ ;  /* 0x000000e1ffe1723e */ /* 0x000fe200048060ff */
[----:B------:R-:W-:Y:S01]  /*c330*/  FMUL R221, R221, UR20 ;  /* 0x00000014dddd7c20 */ /* 0x000fe20008400000 */
[----:B------:R-:W-:Y:S01]  /*c340*/  FMUL R222, R222, UR20 ;  /* 0x00000014dede7c20 */ /* 0x000fe20008400000 */
[----:B------:R0:W-:Y:S01]  /*c350*/  @!P4 STG.E.U8 desc[UR16][R24.64], R29 ;  /* 0x0000001d1800c986 */ /* 0x0001e2000c101110 */
[----:B------:R-:W-:-:S02]  /*c360*/  ISETP.LT.OR P4, PT, R35, 0x2, !P0 ;  /* 0x000000022300780c */ /* 0x000fc40004781670 */
[----:B------:R-:W-:Y:S01]  /*c370*/  F2FP.SATFINITE.E5M2.F32.PACK_AB_MERGE_C R31, RZ, R224, RZ ;  /* 0x000000e0ff1f723e */ /* 0x000fe200048060ff */
[----:B------:R3:W-:Y:S01]  /*c380*/  @!P5 STG.E.U8 desc[UR16][R24.64+0x1], R225 ;  /* 0x000001e11800d986 */ /* 0x0007e2000c101110 */
[C---:B------:R-:W-:Y:S02]  /*c390*/  ISETP.LT.OR P5, PT, R35.reuse, 0x9, !P1 ;  /* 0x000000092300780c */ /* 0x040fe40004fa1670 */
[----:B------:R-:W-:Y:S01]  /*c3a0*/  F2FP.SATFINITE.E5M2.F32.PACK_AB_MERGE_C R223, RZ, R223, RZ ;  /* 0x000000dfffdf723e */ /* 0x000fe200048060ff */
[----:B------:R-:W-:Y:S01]  /*c3b0*/  FMUL R220, R220, UR20 ;  /* 0x00000014dcdc7c20 */ /* 0x000fe20008400000 */
[----:B------:R-:W-:Y:S01]  /*c3c0*/  F2FP.SATFINITE.E5M2.F32.PACK_AB_MERGE_C R221, RZ, R221, RZ ;  /* 0x000000ddffdd723e */ /* 0x000fe200048060ff */
[----:B------:R-:W-:Y:S01]  /*c3d0*/  @!P3 STG.E.U8 desc[UR16][R26.64], R31 ;  /* 0x0000001f1a00b986 */ /* 0x000fe2000c101110 */
[----:B------:R-:W-:-:S03]  /*c3e0*/  ISETP.LT.OR P3, PT, R35, 0x9, !P0 ;  /* 0x000000092300780c */ /* 0x000fc60004761670 */
[----:B------:R-:W-:Y:S01]  /*c3f0*/  @!P4 STG.E.U8 desc[UR16][R26.64+0x1], R223 ;  /* 0x000001df1a00c986 */ /* 0x000fe2000c101110 */
[----:B------:R-:W-:-:S03]  /*c400*/  ISETP.LT.OR P4, PT, R35, 0xa, !P0 ;  /* 0x0000000a2300780c */ /* 0x000fc60004781670 */
[----:B------:R-:W-:Y:S01]  /*c410*/  @!P6 STG.E.U8 desc[UR16][R24.64+0x9], R221 ;  /* 0x000009dd1800e986 */ /* 0x000fe2000c101110 */
[----:B------:R-:W-:Y:S01]  /*c420*/  ISETP.LT.OR P6, PT, R35, 0x12, !P1 ;  /* 0x000000122300780c */ /* 0x000fe20004fc1670 */
[----:B------:R-:W-:Y:S01]  /*c430*/  FMUL R219, R219, UR20 ;  /* 0x00000014dbdb7c20 */ /* 0x000fe20008400000 */
[----:B0-----:R-:W-:Y:S01]  /*c440*/  F2FP.SATFINITE.E5M2.F32.PACK_AB_MERGE_C R29, RZ, R222, RZ ;  /* 0x000000deff1d723e */ /* 0x001fe200048060ff */
[----:B------:R-:W-:Y:S01]  /*c450*/  FMUL R217, R217, UR20 ;  /* 0x00000014d9d97c20 */ /* 0x000fe20008400000 */
[----:B------:R-:W4:Y:S01]  /*c460*/  LDL.LU R226, [R1+0xc] ;  /* 0x00000c0001e27983 */ /* 0x000f220000300800 */
[----:B------:R-:W-:Y:S02]  /*c470*/  F2FP.SATFINITE.E5M2.F32.PACK_AB_MERGE_C R33, RZ, R220, RZ ;  /* 0x000000dcff21723e */ /* 0x000fe400048060ff */
[----:B------:R-:W-:Y:S01]  /*c480*/  F2FP.SATFINITE.E5M2.F32.PACK_AB_MERGE_C R219, RZ, R219, RZ ;  /* 0x000000dbffdb723e */ /* 0x000fe200048060ff */
[----:B------:R0:W-:Y:S01]  /*c490*/  @!P5 STG.E.U8 desc[UR16][R24.64+0x8], R29 ;  /* 0x0000081d1800d986 */ /* 0x0001e2000c101110 */
[----:B------:R-:W-:-:S02]  /*c4a0*/  ISETP.LT.OR P5, PT, R35, 0x11, !P1 ;  /* 0x000000112300780c */ /* 0x000fc40004fa1670 */
[----:B------:R-:W-:Y:S01]  /*c4b0*/  F2FP.SATFINITE.E5M2.F32.PACK_AB_MERGE_C R217, RZ, R217, RZ ;  /* 0x000000d9ffd9723e */ /* 0x000fe200048060ff */
[----:B---3--:R-:W3:Y:S01]  /*c4c0*/  LDL.LU R225, [R1+0x8] ;  /* 0x0000080001e17983 */ /* 0x008ee20000300800 */
[----:B------:R-:W-:-:S03]  /*c4d0*/  FMUL R218, R218, UR20 ;  /* 0x00000014dada7c20 */ /* 0x000fc60008400000 */
[----:B------:R-:W4:Y:S04]  /*c4e0*/  LDL.LU R224, [R1+0x4] ;  /* 0x0000040001e07983 */ /* 0x000f280000300800 */
[----:B------:R-:W3:Y:S01]  /*c4f0*/  LDL.LU R222, [R1] ;  /* 0x0000000001de7983 */ /* 0x000ee20000300800 */
[----:B0-----:R-:W-:Y:S01]  /*c500*/  F2FP.SATFINITE.E5M2.F32.PACK_AB_MERGE_C R29, RZ, R218, RZ ;  /* 0x000000daff1d723e */ /* 0x001fe200048060ff */
[----:B------:R-:W-:Y:S01]  /*c510*/  FMUL R216, R216, UR20 ;  /* 0x00000014d8d87c20 */ /* 0x000fe20008400000 */
[----:B------:R-:W-:Y:S01]  /*c520*/  FMUL R215, R215, UR20 ;  /* 0x00000014d7d77c20 */ /* 0x000fe20008400000 */
[----:B------:R0:W-:Y:S01]  /*c530*/  @!P3 STG.E.U8 desc[UR16][R26.64+0x8], R33 ;  /* 0x000008211a00b986 */ /* 0x0001e2000c101110 */
[----:B------:R-:W-:Y:S01]  /*c540*/  ISETP.LT.OR P3, PT, R35, 0x11, !P0 ;  /* 0x000000112300780c */ /* 0x000fe20004761670 */
[----:B------:R-:W-:Y:S01]  /*c550*/  FMUL R213, R213, UR20 ;  /* 0x00000014d5d57c20 */ /* 0x000fe20008400000 */
[----:B------:R-:W-:Y:S01]  /*c560*/  F2FP.SATFINITE.E5M2.F32.PACK_AB_MERGE_C R31, RZ, R216, RZ ;  /* 0x000000d8ff1f723e */ /* 0x000fe200048060ff */
[----:B------:R-:W-:Y:S01]  /*c570*/  @!P4 STG.E.U8 desc[UR16][R26.64+0x9], R219 ;  /* 0x000009db1a00c986 */ /* 0x000fe2000c101110 */
[C---:B------:R-:W-:Y:S01]  /*c580*/  ISETP.LT.OR P4, PT, R35.reuse, 0x12, !P0 ;  /* 0x000000122300780c */ /* 0x040fe20004781670 */
[----:B------:R-:W-:Y:S01]  /*c590*/  FMUL R214, R214, UR20 ;  /* 0x00000014d6d67c20 */ /* 0x000fe20008400000 */
[----:B------:R-:W-:Y:S01]  /*c5a0*/  F2FP.SATFINITE.E5M2.F32.PACK_AB_MERGE_C R215, RZ, R215, RZ ;  /* 0x000000d7ffd7723e */ /* 0x000fe200048060ff */
[----:B------:R-:W-:Y:S01]  /*c5b0*/  @!P6 STG.E.U8 desc[UR16][R24.64+0x11], R217 ;  /* 0x000011d91800e986 */ /* 0x000fe2000c101110 */
[C---:B------:R-:W-:Y:S01]  /*c5c0*/  ISETP.LT.OR P6, PT, R35.reuse, 0x1a, !P1 ;  /* 0x0000001a2300780c */ /* 0x040fe20004fc1670 */
[----:B------:R-:W-:Y:S01]  /*c5d0*/  FMUL R212, R212, UR20 ;  /* 0x00000014d4d47c20 */ /* 0x000fe20008400000 */
[----:B------:R-:W-:Y:S01]  /*c5e0*/  F2FP.SATFINITE.E5M2.F32.PACK_AB_MERGE_C R213, RZ, R213, RZ ;  /* 0x000000d5ffd5723e */ /* 0x000fe200048060ff */
[----:B------:R1:W-:Y:S01]  /*c5f0*/  @!P5 STG.E.U8 desc[UR16][R24.64+0x10], R29 ;  /* 0x0000101d1800d986 */ /* 0x0003e2000c101110 */
[----:B------:R-:W-:Y:S01]  /*c600*/  ISETP.LT.OR P5, PT, R35, 0x19, !P1 ;  /* 0x000000192300780c */ /* 0x000fe20004fa1670 */
[----:B------:R-:W-:Y:S01]  /*c610*/  FMUL R211, R211, UR20 ;  /* 0x00000014d3d37c20 */ /* 0x000fe20008400000 */
[----:B------:R-:W-:Y:S01]  /*c620*/  FMUL R209, R209, UR20 ;  /* 0x00000014d1d17c20 */ /* 0x000fe20008400000 */
[----:B------:R1:W-:Y:S01]  /*c630*/  @!P3 STG.E.U8 desc[UR16][R26.64+0x10], R31 ;  /* 0x0000101f1a00b986 */ /* 0x0003e2000c101110 */
[C---:B------:R-:W-:Y:S01]  /*c640*/  ISETP.LT.OR P3, PT, R35.reuse, 0x19, !P0 ;  /* 0x000000192300780c */ /* 0x040fe20004761670 */
[----:B------:R-:W-:Y:S01]  /*c650*/  FMUL R210, R210, UR20 ;  /* 0x00000014d2d27c20 */ /* 0x000fe20008400000 */
[----:B0-----:R-:W-:Y:S01]  /*c660*/  F2FP.SATFINITE.E5M2.F32.PACK_AB_MERGE_C R33, RZ, R212, RZ ;  /* 0x000000d4ff21723e */ /* 0x001fe200048060ff */
[----:B------:R-:W-:Y:S01]  /*c670*/  @!P4 STG.E.U8 desc[UR16][R26.64+0x11], R215 ;  /* 0x000011d71a00c986 */ /* 0x000fe2000c101110 */
[C---:B------:R-:W-:Y:S01]  /*c680*/  ISETP.LT.OR P4, PT, R35.reuse, 0x1a, !P0 ;  /* 0x0000001a2300780c */ /* 0x040fe20004781670 */
[----:B------:R-:W-:Y:S01]  /*c690*/  FMUL R208, R208, UR20 ;  /* 0x00000014d0d07c20 */ /* 0x000fe20008400000 */
[----:B------:R-:W-:Y:S01]  /*c6a0*/  F2FP.SATFINITE.E5M2.F32.PACK_AB_MERGE_C R211, RZ, R211, RZ ;  /* 0x000000d3ffd3723e */ /* 0x000fe200048060ff */
[----:B------:R-:W-:Y:S01]  /*c6b0*/  @!P6 STG.E.U8 desc[UR16][R24.64+0x19], R213 ;  /* 0x000019d51800e986 */ /* 0x000fe2000c101110 */
[----:B------:R-:W-:Y:S01]  /*c6c0*/  ISETP.LT.OR P6, PT, R35, 0x22, !P1 ;  /* 0x000000222300780c */ /* 0x000fe20004fc1670 */
[----:B------:R-:W-:Y:S01]  /*c6d0*/  FMUL R207, R207, UR20 ;  /* 0x00000014cfcf7c20 */ /* 0x000fe20008400000 */
[----:B-1----:R-:W-:Y:S01]  /*c6e0*/  F2FP.SATFINITE.E5M2.F32.PACK_AB_MERGE_C R29, RZ, R214, RZ ;  /* 0x000000d6ff1d723e */ /* 0x002fe200048060ff */
[----:B------:R-:W-:Y:S01]  /*c6f0*/  FMUL R205, R205, UR20 ;  /* 0x00000014cdcd7c20 */ /* 0x000fe20008400000 */
[----:B------:R-:W-:Y:S01]  /*c700*/  F2FP.SATFINITE.E5M2.F32.PACK_AB_MERGE_C R209, RZ, R209, RZ ;  /* 0x000000d1ffd1723e */ /* 0x000fe200048060ff */
[----:B------:R-:W-:Y:S01]  /*c710*/  FMUL R206, R206, UR20 ;  /* 0x00000014cece7c20 */ /* 0x000fe20008400000 */
[----:B------:R-:W-:Y:S01]  /*c720*/  F2FP.SATFINITE.E5M2.F32.PACK_AB_MERGE_C R31, RZ, R208, RZ ;  /* 0x000000d0ff1f723e */ /* 0x000fe200048060ff */
[----:B------:R0:W-:Y:S01]  /*c730*/  @!P5 STG.E.U8 desc[UR16][R24.64+0x18], R29 ;  /* 0x0000181d1800d986 */ /* 0x0001e2000c101110 */
[C---:B------:R-:W-:Y:S01]  /*c740*/  ISETP.LT.OR P5, PT, R35.reuse, 0x21, !P1 ;  /* 0x000000212300780c */ /* 0x040fe20004fa1670 */
[----:B------:R-:W-:Y:S01]  /*c750*/  FMUL R204, R204, UR20 ;  /* 0x00000014cccc7c20 */ /* 0x000fe20008400000 */
[----:B------:R-:W-:Y:S01]  /*c760*/  F2FP.SATFINITE.E5M2.F32.PACK_AB_MERGE_C R207, RZ, R207, RZ ;  /* 0x000000cfffcf723e */ /* 0x000fe200048060ff */
[----:B------:R1:W-:Y:S01]  /*c770*/  @!P3 STG.E.U8 desc[UR16][R26.64+0x18], R33 ;  /* 0x000018211a00b986 */ /* 0x0003e2000c101110 */
[----:B------:R-:W-:Y:S01]  /*c780*/  ISETP.LT.OR P3, PT, R35, 0x21, !P0 ;  /* 0x000000212300780c */ /* 0x000fe20004761670 */
[----:B------:R-:W-:Y:S01]  /*c790*/  FMUL R203, R203, UR20 ;  /* 0x00000014cbcb7c20 */ /* 0x000fe20008400000 */
[----:B------:R-:W-:Y:S01]  /*c7a0*/  F2FP.SATFINITE.E5M2.F32.PACK_AB_MERGE_C R205, RZ, R205, RZ ;  /* 0x000000cdffcd723e */ /* 0x000fe200048060ff */
[----:B------:R-:W-:Y:S01]  /*c7b0*/  @!P4 STG.E.U8 desc[UR16][R26.64+0x19], R211 ;  /* 0x000019d31a00c986 */ /* 0x000fe2000c101110 */
[----:B------:R-:W-:Y:S01]  /*c7c0*/  ISETP.LT.OR P4, PT, R35, 0x22, !P0 ;  /* 0x000000222300780c */ /* 0x000fe20004781670 */
[----:B------:R-:W-:Y:S01]  /*c7d0*/  FMUL R201, R201, UR20 ;  /* 0x00000014c9c97c20 */ /* 0x000fe20008400000 */
[----:B------:R-:W-:Y:S01]  /*c7e0*/  F2FP.SATFINITE.E5M2.F32.PACK_AB_MERGE_C R203, RZ, R203, RZ ;  /* 0x000000cbffcb723e */ /* 0x000fe200048060ff */
[----:B------:R-:W-:Y:S01]  /*c7f0*/  @!P6 STG.E.U8 desc[UR16][R24.64+0x21], R209 ;  /* 0x000021d11800e986 */ /* 0x000fe2000c101110 */
[----:B------:R-:W-:Y:S01]  /*c800*/  ISETP.LT.OR P6, PT, R35, 0x2a, !P1 ;  /* 0x0000002a2300780c */ /* 0x000fe20004fc1670 */
[----:B------:R-:W-:Y:S01]  /*c810*/  FMUL R202, R202, UR20 ;  /* 0x00000014caca7c20 */ /* 0x000fe20008400000 */
[----:B0-----:R-:W-:Y:S01]  /*c820*/  F2FP.SATFINITE.E5M2.F32.PACK_AB_MERGE_C R29, RZ, R210, RZ ;  /* 0x000000d2ff1d723e */ /* 0x001fe200048060ff */
[----:B------:R-:W-:Y:S01]  /*c830*/  FMUL R200, R200, UR20 ;  /* 0x00000014c8c87c20 */ /* 0x000fe20008400000 */
[----:B-1----:R-:W-:Y:S01]  /*c840*/  F2FP.SATFINITE.E5M2.F32.PACK_AB_MERGE_C R33, RZ, R204, RZ ;  /* 0x000000ccff21723e */ /* 0x002fe200048060ff */
[----:B------:R-:W-:Y:S01]  /*c850*/  FMUL R199, R199, UR20 ;  /* 0x00000014c7c77c20 */ /* 0x000fe20008400000 */
[----:B------:R-:W-:Y:S01]  /*c860*/  F2FP.SATFINITE.E5M2.F32.PACK_AB_MERGE_C R201, RZ, R201, RZ ;  /* 0x000000c9ffc9723e */ /* 0x000fe200048060ff */
[----:B------:R0:W-:Y:S01]  /*c870*/  @!P5 STG.E.U8 desc[UR16][R24.64+0x20], R29 ;  /* 0x0000201d1800d986 */ /* 0x0001e2000c101110 */
[----:B------:R-:W-:Y:S01]  /*c880*/  ISETP.LT.OR P5, PT, R35, 0x29, !P1 ;  /* 0x000000292300780c */ /* 0x000fe20004fa1670 */
[----:B------:R-:W-:Y:S01]  /*c890*/  FMUL R197, R197, UR20 ;  /* 0x00000014c5c57c20 */ /* 0x000fe20008400000 */
[----:B------:R-:W-:Y:S01]  /*c8a0*/  F2FP.SATFINITE.E5M2.F32.PACK_AB_MERGE_C R199, RZ, R199, RZ ;  /* 0x000000c7ffc7723e */ /* 0x000fe200048060ff */
[----:B------:R1:W-:Y:S01]  /*c8b0*/  @!P3 STG.E.U8 desc[UR16][R26.64+0x20], R31 ;  /* 0x0000201f1a00b986 */ /* 0x0003e2000c101110 */
[C---:B------:R-:W-:Y:S01]  /*c8c0*/  ISETP.LT.OR P3, PT, R35.reuse, 0x29, !P0 ;  /* 0x000000292300780c */ /* 0x040fe20004761670 */
[----:B------:R-:W-:Y:S01]  /*c8d0*/  FMUL R198, R198, UR20 ;  /* 0x00000014c6c67c20 */ /* 0x000fe20008400000 */
[----:B------:R-:W-:Y:S01]  /*c8e0*/  F2FP.SATFINITE.E5M2.F32.PACK_AB_MERGE_C R197, RZ, R197, RZ ;  /* 0x000000c5ffc5723e */ /* 0x000fe200048060ff */
[----:B------:R-:W-:Y:S01]  /*c8f0*/  @!P4 STG.E.U8 desc[UR16][R26.64+0x21], R207 ;  /* 0x000021cf1a00c986 */ /* 0x000fe2000c101110 */
[----:B------:R-:W-:Y:S01]  /*c900*/  ISETP.LT.OR P4, PT, R35, 0x2a, !P0 ;  /* 0x0000002a2300780c */ /* 0x000fe20004781670 */
[----:B------:R-:W-:Y:S01]  /*c910*/  FMUL R196, R196, UR20 ;  /* 0x00000014c4c47c20 */ /* 0x000fe20008400000 */
[----:B------:R-:W-:Y:S01]  /*c920*/  FMUL R195, R195, UR20 ;  /* 0x00000014c3c37c20 */ /* 0x000fe20008400000 */
        /* <DEDUP_REMOVED lines=27> */
[----:B------:R-:W-:Y:S01]  /*cae0*/  FMUL R186, R186, UR20 ;  /* 0x00000014baba7c20 */ /* 0x000fe20008400000 */
        /* <DEDUP_REMOVED lines=156> */
[----:B-----5:R-:W-:Y:S01]  /*d4b0*/  FMUL R0, R0, UR20 ;  /* 0x0000001400007c20 */ /* 0x020fe20008400000 */
[----:B-1----:R-:W-:Y:S01]  /*d4c0*/  F2FP.SATFINITE.E5M2.F32.PACK_AB_MERGE_C R33, RZ, R164, RZ ;  /* 0x000000a4ff21723e */ /* 0x002fe200048060ff */
        /* <DEDUP_REMOVED lines=9> */
[----:B------:R-:W-:Y:S01]  /*d560*/  FMUL R4, R4, UR20 ;  /* 0x0000001404047c20 */ /* 0x000fe20008400000 */
[----:B------:R-:W-:Y:S01]  /*d570*/  @!P4 STG.E.U8 desc[UR16][R26.64+0x71], R167 ;  /* 0x000071a71a00c986 */ /* 0x000fe2000c101110 */
[----:B------:R-:W-:-:S03]  /*d580*/  ISETP.LT.OR P4, PT, R35, 0x7a, !P0 ;  /* 0x0000007a2300780c */ /* 0x000fc60004781670 */
[----:B------:R-:W-:Y:S01]  /*d590*/  @!P6 STG.E.U8 desc[UR16][R24.64+0x79], R165 ;  /* 0x000079a51800e986 */ /* 0x000fe2000c101110 */
[----:B------:R-:W-:Y:S02]  /*d5a0*/  ISETP.LT.OR P6, PT, R35, 0x82, !P1 ;  /* 0x000000822300780c */ /* 0x000fe40004fc1670 */
[----:B0-----:R-:W-:Y:S01]  /*d5b0*/  F2FP.SATFINITE.E5M2.F32.PACK_AB_MERGE_C R29, RZ, R166, RZ ;  /* 0x000000a6ff1d723e */ /* 0x001fe200048060ff */
[----:B------:R-:W4:Y:S01]  /*d5c0*/  LDL.LU R220, [R1+0x14] ;  /* 0x0000140001dc7983 */ /* 0x000f220000300800 */
[----:B-1----:R-:W-:-:S03]  /*d5d0*/  F2FP.SATFINITE.E5M2.F32.PACK_AB_MERGE_C R31, RZ, R160, RZ ;  /* 0x000000a0ff1f723e */ /* 0x002fc600048060ff */
[----:B------:R0:W-:Y:S01]  /*d5e0*/  @!P5 STG.E.U8 desc[UR16][R24.64+0x78], R29 ;  /* 0x0000781d1800d986 */ /* 0x0001e2000c101110 */
[----:B------:R-:W-:-:S03]  /*d5f0*/  ISETP.LT.OR P5, PT, R35, 0x81, !P1 ;  /* 0x000000812300780c */ /* 0x000fc60004fa1670 */
[----:B------:R1:W-:Y:S01]  /*d600*/  @!P3 STG.E.U8 desc[UR16][R26.64+0x78], R33 ;  /* 0x000078211a00b986 */ /* 0x0003e2000c101110 */
[----:B------:R-:W-:-:S03]  /*d610*/  ISETP.LT.OR P3, PT, R35, 0x81, !P0 ;  /* 0x000000812300780c */ /* 0x000fc60004761670 */
        /* <DEDUP_REMOVED lines=26> */
[----:B0-----:R-:W-:Y:S02]  /*d7c0*/  F2FP.SATFINITE.E5M2.F32.PACK_AB_MERGE_C R29, RZ, R154, RZ ;  /* 0x0000009aff1d723e */ /* 0x001fe400048060ff */
[----:B-1----:R-:W-:-:S03]  /*d7d0*/  F2FP.SATFINITE.E5M2.F32.PACK_AB_MERGE_C R33, RZ, R20, RZ ;  /* 0x00000014ff21723e */ /* 0x002fc600048060ff */
[----:B------:R0:W-:Y:S01]  /*d7e0*/  @!P5 STG.E.U8 desc[UR16][R24.64+0x90], R29 ;  /* 0x0000901d1800d986 */ /* 0x0001e2000c101110 */
[----:B------:R-:W-:-:S03]  /*d7f0*/  ISETP.LT.OR P5, PT, R35, 0x99, !P1 ;  /* 0x000000992300780c */ /* 0x000fc60004fa1670 */
[----:B------:R-:W-:Y:S01]  /*d800*/  @!P3 STG.E.U8 desc[UR16][R26.64+0x90], R31 ;  /* 0x0000901f1a00b986 */ /* 0x000fe2000c101110 */
[----:B------:R-:W-:-:S03]  /*d810*/  ISETP.LT.OR P3, PT, R35, 0x99, !P0 ;  /* 0x000000992300780c */ /* 0x000fc60004761670 */
[----:B------:R1:W-:Y:S01]  /*d820*/  @!P4 STG.E.U8 desc[UR16][R26.64+0x91], R23 ;  /* 0x000091171a00c986 */ /* 0x0003e2000c101110 */
[----:B------:R-:W-:-:S03]  /*d830*/  ISETP.LT.OR P4, PT, R35, 0x9a, !P0 ;  /* 0x0000009a2300780c */ /* 0x000fc60004781670 */
[----:B------:R2:W-:Y:S01]  /*d840*/  @!P6 STG.E.U8 desc[UR16][R24.64+0x99], R21 ;  /* 0x000099151800e986 */ /* 0x0005e2000c101110 */
[----:B------:R-:W-:Y:S02]  /*d850*/  ISETP.LT.OR P6, PT, R35, 0xa2, !P1 ;  /* 0x000000a22300780c */ /* 0x000fe40004fc1670 */
[----:B0-----:R-:W-:-:S05]  /*d860*/  F2FP.SATFINITE.E5M2.F32.PACK_AB_MERGE_C R29, RZ, R22, RZ ;  /* 0x00000016ff1d723e */ /* 0x001fca00048060ff */
[----:B------:R-:W-:Y:S01]  /*d870*/  @!P5 STG.E.U8 desc[UR16][R24.64+0x98], R29 ;  /* 0x0000981d1800d986 */ /* 0x000fe2000c101110 */
[C---:B------:R-:W-:Y:S02]  /*d880*/  ISETP.LT.OR P5, PT, R35.reuse, 0xa1, !P1 ;  /* 0x000000a12300780c */ /* 0x040fe40004fa1670 */
[----:B-1----:R-:W-:Y:S01]  /*d890*/  F2FP.SATFINITE.E5M2.F32.PACK_AB_MERGE_C R23, RZ, R18, RZ ;  /* 0x00000012ff17723e */ /* 0x002fe200048060ff */
[----:B------:R-:W-:Y:S01]  /*d8a0*/  @!P3 STG.E.U8 desc[UR16][R26.64+0x98], R33 ;  /* 0x000098211a00b986 */ /* 0x000fe2000c101110 */
[C---:B------:R-:W-:Y:S02]  /*d8b0*/  ISETP.LT.OR P3, PT, R35.reuse, 0xa1, !P0 ;  /* 0x000000a12300780c */ /* 0x040fe40004761670 */
[----:B--2---:R-:W-:Y:S01]  /*d8c0*/  F2FP.SATFINITE.E5M2.F32.PACK_AB_MERGE_C R21, RZ, R16, RZ ;  /* 0x00000010ff15723e */ /* 0x004fe200048060ff */
[----:B------:R0:W-:Y:S01]  /*d8d0*/  @!P4 STG.E.U8 desc[UR16][R26.64+0x99], R19 ;  /* 0x000099131a00c986 */ /* 0x0001e2000c101110 */
[----:B------:R-:W-:-:S03]  /*d8e0*/  ISETP.LT.OR P4, PT, R35, 0xa2, !P0 ;  /* 0x000000a22300780c */ /* 0x000fc60004781670 */
[----:B------:R1:W-:Y:S01]  /*d8f0*/  @!P6 STG.E.U8 desc[UR16][R24.64+0xa1], R17 ;  /* 0x0000a1111800e986 */ /* 0x0003e2000c101110 */
[----:B------:R-:W-:-:S03]  /*d900*/  ISETP.LT.OR P6, PT, R35, 0xaa, !P1 ;  /* 0x000000aa2300780c */ /* 0x000fc60004fc1670 */
[----:B------:R-:W-:Y:S01]  /*d910*/  @!P5 STG.E.U8 desc[UR16][R24.64+0xa0], R23 ;  /* 0x0000a0171800d986 */ /* 0x000fe2000c101110 */
[----:B------:R-:W-:-:S03]  /*d920*/  ISETP.LT.OR P5, PT, R35, 0xa9, !P1 ;  /* 0x000000a92300780c */ /* 0x000fc60004fa1670 */
[----:B------:R-:W-:Y:S01]  /*d930*/  @!P3 STG.E.U8 desc[UR16][R26.64+0xa0], R21 ;  /* 0x0000a0151a00b986 */ /* 0x000fe2000c101110 */
[C---:B------:R-:W-:Y:S02]  /*d940*/  ISETP.LT.OR P3, PT, R35.reuse, 0xa9, !P0 ;  /* 0x000000a92300780c */ /* 0x040fe40004761670 */
[----:B0-----:R-:W-:Y:S01]  /*d950*/  F2FP.SATFINITE.E5M2.F32.PACK_AB_MERGE_C R19, RZ, R14, RZ ;  /* 0x0000000eff13723e */ /* 0x001fe200048060ff */
[----:B------:R0:W-:Y:S01]  /*d960*/  @!P4 STG.E.U8 desc[UR16][R26.64+0xa1], R15 ;  /* 0x0000a10f1a00c986 */ /* 0x0001e2000c101110 */
[C---:B------:R-:W-:Y:S02]  /*d970*/  ISETP.LT.OR P4, PT, R35.reuse, 0xaa, !P0 ;  /* 0x000000aa2300780c */ /* 0x040fe40004781670 */
[----:B-1----:R-:W-:Y:S01]  /*d980*/  F2FP.SATFINITE.E5M2.F32.PACK_AB_MERGE_C R17, RZ, R12, RZ ;  /* 0x0000000cff11723e */ /* 0x002fe200048060ff */
        /* <DEDUP_REMOVED lines=15> */
[----:B0-----:R-:W-:Y:S02]  /*da80*/  F2FP.SATFINITE.E5M2.F32.PACK_AB_MERGE_C R11, RZ, R6, RZ ;  /* 0x00000006ff0b723e */ /* 0x001fe400048060ff */
[C---:B------:R-:W-:Y:S01]  /*da90*/  ISETP.LT.OR P3, PT, R35.reuse, 0xb9, !P0 ;  /* 0x000000b92300780c */ /* 0x040fe20004761670 */
[----:B------:R0:W-:Y:S01]  /*daa0*/  @!P4 STG.E.U8 desc[UR16][R26.64+0xb1], R7 ;  /* 0x0000b1071a00c986 */ /* 0x0001e2000c101110 */
[----:B-1----:R-:W-:Y:S02]  /*dab0*/  F2FP.SATFINITE.E5M2.F32.PACK_AB_MERGE_C R9, RZ, R4, RZ ;  /* 0x00000004ff09723e */ /* 0x002fe400048060ff */
[----:B------:R-:W-:Y:S01]  /*dac0*/  ISETP.LT.OR P4, PT, R35, 0xba, !P0 ;  /* 0x000000ba2300780c */ /* 0x000fe20004781670 */
[----:B------:R1:W-:Y:S04]  /*dad0*/  @!P6 STG.E.U8 desc[UR16][R24.64+0xb9], R5 ;  /* 0x0000b9051800e986 */ /* 0x0003e8000c101110 */
[----:B------:R2:W-:Y:S01]  /*dae0*/  @!P5 STG.E.U8 desc[UR16][R24.64+0xb8], R11 ;  /* 0x0000b80b1800d986 */ /* 0x0005e2000c101110 */
[----:B------:R-:W-:Y:S01]  /*daf0*/  FMUL R4, R227, UR20 ;  /* 0x00000014e3047c20 */ /* 0x000fe20008400000 */
[----:B------:R-:W-:-:S02]  /*db00*/  ISETP.LT.OR P5, PT, R35, 0xc1, !P1 ;  /* 0x000000c12300780c */ /* 0x000fc40004fa1670 */
[----:B0-----:R-:W-:Y:S02]  /*db10*/  F2FP.SATFINITE.E5M2.F32.PACK_AB_MERGE_C R7, RZ, R3, RZ ;  /* 0x00000003ff07723e */ /* 0x001fe400048060ff */
[----:B-1----:R-:W-:Y:S01]  /*db20*/  F2FP.SATFINITE.E5M2.F32.PACK_AB_MERGE_C R5, RZ, R0, RZ ;  /* 0x00000000ff05723e */ /* 0x002fe200048060ff */
[----:B---3--:R-:W-:Y:S01]  /*db30*/  FMUL R0, R222, UR20 ;  /* 0x00000014de007c20 */ /* 0x008fe20008400000 */
[----:B------:R-:W-:Y:S01]  /*db40*/  ISETP.LT.OR P6, PT, R35, 0xc2, !P1 ;  /* 0x000000c22300780c */ /* 0x000fe20004fc1670 */
[----:B------:R-:W3:Y:S01]  /*db50*/  LDL.LU R222, [R1+0x20] ;  /* 0x0000200001de7983 */ /* 0x000ee20000300800 */
[----:B--2---:R-:W-:Y:S02]  /*db60*/  F2FP.SATFINITE.E5M2.F32.PACK_AB_MERGE_C R11, RZ, R2, RZ ;  /* 0x00000002ff0b723e */ /* 0x004fe400048060ff */
[----:B------:R-:W-:Y:S01]  /*db70*/  F2FP.SATFINITE.E5M2.F32.PACK_AB_MERGE_C R13, RZ, R0, RZ ;  /* 0x00000000ff0d723e */ /* 0x000fe200048060ff */
[----:B----4-:R-:W-:Y:S01]  /*db80*/  FMUL R0, R224, UR20 ;  /* 0x00000014e0007c20 */ /* 0x010fe20008400000 */
[----:B------:R-:W-:Y:S01]  /*db90*/  FMUL R2, R225, UR20 ;  /* 0x00000014e1027c20 */ /* 0x000fe20008400000 */
[----:B------:R-:W2:Y:S04]  /*dba0*/  LDL.LU R224, [R1+0x24] ;  /* 0x0000240001e07983 */ /* 0x000ea80000300800 */
[----:B------:R-:W4:Y:S01]  /*dbb0*/  LDL.LU R225, [R1+0x28] ;  /* 0x0000280001e17983 */ /* 0x000f220000300800 */
[----:B------:R-:W-:-:S03]  /*dbc0*/  FMUL R3, R226, UR20 ;  /* 0x00000014e2037c20 */ /* 0x000fc60008400000 */
[----:B------:R-:W4:Y:S04]  /*dbd0*/  LDL.LU R226, [R1+0x2c] ;  /* 0x00002c0001e27983 */ /* 0x000f280000300800 */
[----:B------:R-:W4:Y:S04]  /*dbe0*/  LDL.LU R227, [R1+0x30] ;  /* 0x0000300001e37983 */ /* 0x000f280000300800 */
[----:B------:R-:W-:Y:S01]  /*dbf0*/  @!P3 STG.E.U8 desc[UR16][R26.64+0xb8], R9 ;  /* 0x0000b8091a00b986 */ /* 0x000fe2000c101110 */
[----:B------:R-:W-:-:S03]  /*dc00*/  ISETP.LT.OR P3, PT, R35, 0xc1, !P0 ;  /* 0x000000c12300780c */ /* 0x000fc60004761670 */
[----:B------:R0:W-:Y:S01]  /*dc10*/  @!P4 STG.E.U8 desc[UR16][R26.64+0xb9], R7 ;  /* 0x0000b9071a00c986 */ /* 0x0001e2000c101110 */
[----:B------:R-:W-:-:S03]  /*dc20*/  ISETP.LT.OR P4, PT, R35, 0xc2, !P0 ;  /* 0x000000c22300780c */ /* 0x000fc60004781670 */
[----:B------:R-:W-:Y:S01]  /*dc30*/  @!P5 STG.E.U8 desc[UR16][R24.64+0xc0], R11 ;  /* 0x0000c00b1800d986 */ /* 0x000fe2000c101110 */
[----:B------:R-:W-:-:S03]  /*dc40*/  ISETP.LT.OR P5, PT, R35, 0xc9, !P1 ;  /* 0x000000c92300780c */ /* 0x000fc60004fa1670 */
[----:B------:R1:W-:Y:S01]  /*dc50*/  @!P6 STG.E.U8 desc[UR16][R24.64+0xc1], R5 ;  /* 0x0000c1051800e986 */ /* 0x0003e2000c101110 */
[----:B0-----:R-:W-:-:S03]  /*dc60*/  F2FP.SATFINITE.E5M2.F32.PACK_AB_MERGE_C R7, RZ, R0, RZ ;  /* 0x00000000ff07723e */ /* 0x001fc600048060ff */
[----:B------:R-:W-:Y:S01]  /*dc70*/  @!P3 STG.E.U8 desc[UR16][R26.64+0xc0], R13 ;  /* 0x0000c00d1a00b986 */ /* 0x000fe2000c101110 */
[C---:B------:R-:W-:Y:S02]  /*dc80*/  ISETP.LT.OR P6, PT, R35.reuse, 0xca, !P1 ;  /* 0x000000ca2300780c */ /* 0x040fe40004fc1670 */
[----:B-1----:R-:W-:Y:S01]  /*dc90*/  F2FP.SATFINITE.E5M2.F32.PACK_AB_MERGE_C R5, RZ, R2, RZ ;  /* 0x00000002ff05723e */ /* 0x002fe200048060ff */
[----:B------:R0:W-:Y:S01]  /*dca0*/  @!P4 STG.E.U8 desc[UR16][R26.64+0xc1], R7 ;  /* 0x0000c1071a00c986 */ /* 0x0001e2000c101110 */
[C---:B------:R-:W-:Y:S02]  /*dcb0*/  ISETP.LT.OR P3, PT, R35.reuse, 0xc9, !P0 ;  /* 0x000000c92300780c */ /* 0x040fe40004761670 */
[C---:B------:R-:W-:Y:S01]  /*dcc0*/  ISETP.LT.OR P4, PT, R35.reuse, 0xca, !P0 ;  /* 0x000000ca2300780c */ /* 0x040fe20004781670 */
[----:B------:R1:W-:Y:S01]  /*dcd0*/  @!P5 STG.E.U8 desc[UR16][R24.64+0xc8], R5 ;  /* 0x0000c8051800d986 */ /* 0x0003e2000c101110 */
[----:B------:R-:W-:Y:S02]  /*dce0*/  ISETP.LT.OR P5, PT, R35, 0xd1, !P1 ;  /* 0x000000d12300780c */ /* 0x000fe40004fa1670 */
[----:B------:R-:W-:-:S02]  /*dcf0*/  F2FP.SATFINITE.E5M2.F32.PACK_AB_MERGE_C R9, RZ, R3, RZ ;  /* 0x00000003ff09723e */ /* 0x000fc400048060ff */
[----:B------:R-:W-:-:S03]  /*dd00*/  F2FP.SATFINITE.E5M2.F32.PACK_AB_MERGE_C R11, RZ, R4, RZ ;  /* 0x00000004ff0b723e */ /* 0x000fc600048060ff */
[----:B------:R1:W-:Y:S04]  /*dd10*/  @!P6 STG.E.U8 desc[UR16][R24.64+0xc9], R9 ;  /* 0x0000c9091800e986 */ /* 0x0003e8000c101110 */
[----:B------:R-:W-:Y:S01]  /*dd20*/  @!P3 STG.E.U8 desc[UR16][R26.64+0xc8], R11 ;  /* 0x0000c80b1a00b986 */ /* 0x000fe2000c101110 */
[----:B------:R-:W-:-:S03]  /*dd30*/  FMUL R0, R220, UR20 ;  /* 0x00000014dc007c20 */ /* 0x000fc60008400000 */
[----:B------:R-:W4:Y:S02]  /*dd40*/  LDL.LU R220, [R1+0x34] ;  /* 0x0000340001dc7983 */ /* 0x000f240000300800 */
[----:B0-----:R-:W-:Y:S01]  /*dd50*/  F2FP.SATFINITE.E5M2.F32.PACK_AB_MERGE_C R7, RZ, R0, RZ ;  /* 0x00000000ff07723e */ /* 0x001fe200048060ff */
[----:B------:R-:W-:Y:S02]  /*dd60*/  FMUL R2, R221, UR20 ;  /* 0x00000014dd027c20 */ /* 0x000fe40008400000 */
[----:B------:R-:W4:Y:S03]  /*dd70*/  LDL.LU R221, [R1+0x38] ;  /* 0x0000380001dd7983 */ /* 0x000f260000300800 */
[----:B-1----:R-:W-:Y:S01]  /*dd80*/  F2FP.SATFINITE.E5M2.F32.PACK_AB_MERGE_C R5, RZ, R2, RZ ;  /* 0x00000002ff05723e */ /* 0x002fe200048060ff */
[----:B------:R-:W-:Y:S04]  /*dd90*/  @!P4 STG.E.U8 desc[UR16][R26.64+0xc9], R7 ;  /* 0x0000c9071a00c986 */ /* 0x000fe8000c101110 */
[----:B------:R0:W-:Y:S01]  /*dda0*/  @!P5 STG.E.U8 desc[UR16][R24.64+0xd0], R5 ;  /* 0x0000d0051800d986 */ /* 0x0001e2000c101110 */
[----:B------:R-:W-:-:S03]  /*ddb0*/  FMUL R3, R223, UR20 ;  /* 0x00000014df037c20 */ /* 0x000fc60008400000 */
[----:B------:R-:W4:Y:S02]  /*ddc0*/  LDL.LU R223, [R1+0x3c] ;  /* 0x00003c0001df7983 */ /* 0x000f240000300800 */
[----:B------:R-:W-:Y:S01]  /*ddd0*/  F2FP.SATFINITE.E5M2.F32.PACK_AB_MERGE_C R9, RZ, R3, RZ ;  /* 0x00000003ff09723e */ /* 0x000fe200048060ff */
[----:B---3--:R-:W-:Y:S02]  /*dde0*/  FMUL R0, R222, UR20 ;  /* 0x00000014de007c20 */ /* 0x008fe40008400000 */
[----:B------:R-:W3:Y:S03]  /*ddf0*/  LDL.LU R222, [R1+0x40] ;  /* 0x0000400001de7983 */ /* 0x000ee60000300800 */
[----:B------:R-:W-:Y:S01]  /*de00*/  F2FP.SATFINITE.E5M2.F32.PACK_AB_MERGE_C R13, RZ, R0, RZ ;  /* 0x00000000ff0d723e */ /* 0x000fe200048060ff */
[----:B--2---:R-:W-:Y:S02]  /*de10*/  FMUL R2, R224, UR20 ;  /* 0x00000014e0027c20 */ /* 0x004fe40008400000 */
[----:B------:R-:W2:Y:S01]  /*de20*/  LDL.LU R224, [R1+0x44] ;  /* 0x0000440001e07983 */ /* 0x000ea20000300800 */
[----:B----4-:R-:W-:-:S03]  /*de30*/  FMUL R0, R225, UR20 ;  /* 0x00000014e1007c20 */ /* 0x010fc60008400000 */
[----:B------:R-:W4:Y:S01]  /*de40*/  LDL.LU R225, [R1+0x48] ;  /* 0x0000480001e17983 */ /* 0x000f220000300800 */
[----:B------:R-:W-:Y:S01]  /*de50*/  FMUL R3, R226, UR20 ;  /* 0x00000014e2037c20 */ /* 0x000fe20008400000 */
[----:B0-----:R-:W-:Y:S02]  /*de60*/  F2FP.SATFINITE.E5M2.F32.PACK_AB_MERGE_C R5, RZ, R0, RZ ;  /* 0x00000000ff05723e */ /* 0x001fe400048060ff */
[----:B------:R-:W4:Y:S01]  /*de70*/  LDL.LU R226, [R1+0x4c] ;  /* 0x00004c0001e27983 */ /* 0x000f220000300800 */
[----:B------:R-:W-:-:S03]  /*de80*/  FMUL R0, R227, UR20 ;  /* 0x00000014e3007c20 */ /* 0x000fc60008400000 */
[----:B------:R-:W4:Y:S01]  /*de90*/  LDL.LU R227, [R1+0x50] ;  /* 0x0000500001e37983 */ /* 0x000f220000300800 */
[C---:B------:R-:W-:Y:S02]  /*dea0*/  ISETP.LT.OR P6, PT, R35.reuse, 0xd2, !P1 ;  /* 0x000000d22300780c */ /* 0x040fe40004fc1670 */
[C---:B------:R-:W-:Y:S01]  /*deb0*/  ISETP.LT.OR P4, PT, R35.reuse, 0xd2, !P0 ;  /* 0x000000d22300780c */ /* 0x040fe20004781670 */
[----:B------:R-:W4:Y:S01]  /*dec0*/  LDL.LU R218, [R1+0x54] ;  /* 0x0000540001da7983 */ /* 0x000f220000300800 */
[C---:B------:R-:W-:Y:S02]  /*ded0*/  ISETP.LT.OR P3, PT, R35.reuse, 0xd1, !P0 ;  /* 0x000000d12300780c */ /* 0x040fe40004761670 */
[----:B------:R-:W-:Y:S02]  /*dee0*/  ISETP.LT.OR P5, PT, R35, 0xd9, !P1 ;  /* 0x000000d92300780c */ /* 0x000fe40004fa1670 */
[----:B------:R-:W-:Y:S02]  /*def0*/  F2FP.SATFINITE.E5M2.F32.PACK_AB_MERGE_C R7, RZ, R2, RZ ;  /* 0x00000002ff07723e */ /* 0x000fe400048060ff */
[----:B------:R-:W-:-:S03]  /*df00*/  F2FP.SATFINITE.E5M2.F32.PACK_AB_MERGE_C R11, RZ, R0, RZ ;  /* 0x00000000ff0b723e */ /* 0x000fc600048060ff */
[----:B------:R0:W-:Y:S01]  /*df10*/  @!P6 STG.E.U8 desc[UR16][R24.64+0xd1], R9 ;  /* 0x0000d1091800e986 */ /* 0x0001e2000c101110 */
[----:B------:R-:W-:-:S03]  /*df20*/  ISETP.LT.OR P6, PT, R35, 0xda, !P1 ;  /* 0x000000da2300780c */ /* 0x000fc60004fc1670 */
[----:B------:R-:W-:Y:S01]  /*df30*/  @!P4 STG.E.U8 desc[UR16][R26.64+0xd1], R7 ;  /* 0x0000d1071a00c986 */ /* 0x000fe2000c101110 */
[----:B------:R-:W-:-:S03]  /*df40*/  ISETP.LT.OR P4, PT, R35, 0xda, !P0 ;  /* 0x000000da2300780c */ /* 0x000fc60004781670 */
[----:B------:R-:W-:Y:S01]  /*df50*/  @!P3 STG.E.U8 desc[UR16][R26.64+0xd0], R13 ;  /* 0x0000d00d1a00b986 */ /* 0x000fe2000c101110 */
[----:B0-----:R-:W-:-:S03]  /*df60*/  F2FP.SATFINITE.E5M2.F32.PACK_AB_MERGE_C R9, RZ, R3, RZ ;  /* 0x00000003ff09723e */ /* 0x001fc600048060ff */
[----:B------:R0:W-:Y:S04]  /*df70*/  @!P5 STG.E.U8 desc[UR16][R24.64+0xd8], R5 ;  /* 0x0000d8051800d986 */ /* 0x0001e8000c101110 */
[----:B------:R1:W-:Y:S01]  /*df80*/  @!P6 STG.E.U8 desc[UR16][R24.64+0xd9], R9 ;  /* 0x0000d9091800e986 */ /* 0x0003e2000c101110 */
[----:B------:R-:W-:-:S03]  /*df90*/  FMUL R0, R220, UR20 ;  /* 0x00000014dc007c20 */ /* 0x000fc60008400000 */
[----:B------:R-:W4:Y:S02]  /*dfa0*/  LDL.LU R220, [R1+0x58] ;  /* 0x0000580001dc7983 */ /* 0x000f240000300800 */
[----:B0-----:R-:W-:Y:S01]  /*dfb0*/  F2FP.SATFINITE.E5M2.F32.PACK_AB_MERGE_C R5, RZ, R0, RZ ;  /* 0x00000000ff05723e */ /* 0x001fe200048060ff */
[----:B------:R-:W-:Y:S02]  /*dfc0*/  FMUL R2, R221, UR20 ;  /* 0x00000014dd027c20 */ /* 0x000fe40008400000 */
[----:B------:R-:W4:Y:S03]  /*dfd0*/  LDL.LU R221, [R1+0x5c] ;  /* 0x00005c0001dd7983 */ /* 0x000f260000300800 */
[----:B------:R-:W-:Y:S01]  /*dfe0*/  F2FP.SATFINITE.E5M2.F32.PACK_AB_MERGE_C R7, RZ, R2, RZ ;  /* 0x00000002ff07723e */ /* 0x000fe200048060ff */
[----:B------:R0:W-:Y:S01]  /*dff0*/  @!P4 STG.E.U8 desc[UR16][R26.64+0xd9], R5 ;  /* 0x0000d9051a00c986 */ /* 0x0001e2000c101110 */
[----:B------:R-:W-:-:S03]  /*e000*/  FMUL R3, R223, UR20 ;  /* 0x00000014df037c20 */ /* 0x000fc60008400000 */
[----:B------:R-:W4:Y:S02]  /*e010*/  LDL.LU R223, [R1+0x60] ;  /* 0x0000600001df7983 */ /* 0x000f240000300800 */
[----:B-1----:R-:W-:Y:S01]  /*e020*/  F2FP.SATFINITE.E5M2.F32.PACK_AB_MERGE_C R9, RZ, R3, RZ ;  /* 0x00000003ff09723e */ /* 0x002fe200048060ff */
[----:B---3--:R-:W-:Y:S02]  /*e030*/  FMUL R4, R222, UR20 ;  /* 0x00000014de047c20 */ /* 0x008fe40008400000 */
[----:B------:R-:W3:Y:S01]  /*e040*/  LDL.LU R222, [R1+0x64] ;  /* 0x0000640001de7983 */ /* 0x000ee20000300800 */
[----:B--2---:R-:W-:-:S03]  /*e050*/  FMUL R0, R224, UR20 ;  /* 0x00000014e0007c20 */ /* 0x004fc60008400000 */
[----:B------:R-:W2:Y:S01]  /*e060*/  LDL.LU R224, [R1+0x68] ;  /* 0x0000680001e07983 */ /* 0x000ea20000300800 */
[----:B----4-:R-:W-:Y:S01]  /*e070*/  FMUL R2, R225, UR20 ;  /* 0x00000014e1027c20 */ /* 0x010fe20008400000 */
[----:B0-----:R-:W-:Y:S02]  /*e080*/  F2FP.SATFINITE.E5M2.F32.PACK_AB_MERGE_C R5, RZ, R0, RZ ;  /* 0x00000000ff05723e */ /* 0x001fe400048060ff */
[----:B------:R-:W4:Y:S01]  /*e090*/  LDL.LU R225, [R1+0x6c] ;  /* 0x00006c0001e17983 */ /* 0x000f220000300800 */
[----:B------:R-:W-:-:S03]  /*e0a0*/  FMUL R3, R226, UR20 ;  /* 0x00000014e2037c20 */ /* 0x000fc60008400000 */
[----:B------:R-:W4:Y:S01]  /*e0b0*/  LDL.LU R226, [R1+0x70] ;  /* 0x0000700001e27983 */ /* 0x000f220000300800 */
[----:B------:R-:W-:-:S03]  /*e0c0*/  FMUL R0, R227, UR20 ;  /* 0x00000014e3007c20 */ /* 0x000fc60008400000 */
[----:B------:R-:W4:Y:S01]  /*e0d0*/  LDL.LU R227, [R1+0x74] ;  /* 0x0000740001e37983 */ /* 0x000f220000300800 */
[C---:B------:R-:W-:Y:S02]  /*e0e0*/  ISETP.LT.OR P3, PT, R35.reuse, 0xd9, !P0 ;  /* 0x000000d92300780c */ /* 0x040fe40004761670 */
[C---:B------:R-:W-:Y:S02]  /*e0f0*/  ISETP.LT.OR P5, PT, R35.reuse, 0xe1, !P1 ;  /* 0x000000e12300780c */ /* 0x040fe40004fa1670 */
[C---:B------:R-:W-:Y:S02]  /*e100*/  ISETP.LT.OR P6, PT, R35.reuse, 0xe2, !P1 ;  /* 0x000000e22300780c */ /* 0x040fe40004fc1670 */
[----:B------:R-:W-:-:S07]  /*e110*/  ISETP.LT.OR P4, PT, R35, 0xe2, !P0 ;  /* 0x000000e22300780c */ /* 0x000fce0004781670 */
[----:B------:R-:W-:Y:S01]  /*e120*/  @!P3 STG.E.U8 desc[UR16][R26.64+0xd8], R11 ;  /* 0x0000d80b1a00b986 */ /* 0x000fe2000c101110 */
[----:B------:R-:W-:-:S03]  /*e130*/  ISETP.LT.OR P3, PT, R35, 0xe1, !P0 ;  /* 0x000000e12300780c */ /* 0x000fc60004761670 */
[----:B------:R0:W-:Y:S01]  /*e140*/  @!P5 STG.E.U8 desc[UR16][R24.64+0xe0], R7 ;  /* 0x0000e0071800d986 */ /* 0x0001e2000c101110 */
[----:B------:R-:W-:-:S03]  /*e150*/  ISETP.LT.OR P5, PT, R35, 0xe9, !P1 ;  /* 0x000000e92300780c */ /* 0x000fc60004fa1670 */
[----:B------:R1:W-:Y:S01]  /*e160*/  @!P6 STG.E.U8 desc[UR16][R24.64+0xe1], R9 ;  /* 0x0000e1091800e986 */ /* 0x0003e2000c101110 */
[----:B------:R-:W-:Y:S02]  /*e170*/  ISETP.LT.OR P6, PT, R35, 0xea, !P1 ;  /* 0x000000ea2300780c */ /* 0x000fe40004fc1670 */
[----:B------:R-:W-:Y:S01]  /*e180*/  F2FP.SATFINITE.E5M2.F32.PACK_AB_MERGE_C R13, RZ, R4, RZ ;  /* 0x00000004ff0d723e */ /* 0x000fe200048060ff */
[----:B------:R1:W-:Y:S01]  /*e190*/  @!P4 STG.E.U8 desc[UR16][R26.64+0xe1], R5 ;  /* 0x0000e1051a00c986 */ /* 0x0003e2000c101110 */
[----:B0-----:R-:W-:-:S03]  /*e1a0*/  F2FP.SATFINITE.E5M2.F32.PACK_AB_MERGE_C R7, RZ, R2, RZ ;  /* 0x00000002ff07723e */ /* 0x001fc600048060ff */
[----:B------:R-:W-:Y:S01]  /*e1b0*/  @!P3 STG.E.U8 desc[UR16][R26.64+0xe0], R13 ;  /* 0x0000e00d1a00b986 */ /* 0x000fe2000c101110 */
[----:B-1----:R-:W-:-:S03]  /*e1c0*/  F2FP.SATFINITE.E5M2.F32.PACK_AB_MERGE_C R9, RZ, R3, RZ ;  /* 0x00000003ff09723e */ /* 0x002fc600048060ff */
[----:B------:R0:W-:Y:S01]  /*e1d0*/  @!P5 STG.E.U8 desc[UR16][R24.64+0xe8], R7 ;  /* 0x0000e8071800d986 */ /* 0x0001e2000c101110 */
[C---:B------:R-:W-:Y:S02]  /*e1e0*/  ISETP.LT.OR P3, PT, R35.reuse, 0xe9, !P0 ;  /* 0x000000e92300780c */ /* 0x040fe40004761670 */
[C---:B------:R-:W-:Y:S01]  /*e1f0*/  ISETP.LT.OR P4, PT, R35.reuse, 0xea, !P0 ;  /* 0x000000ea2300780c */ /* 0x040fe20004781670 */
[----:B------:R1:W-:Y:S01]  /*e200*/  @!P6 STG.E.U8 desc[UR16][R24.64+0xe9], R9 ;  /* 0x0000e9091800e986 */ /* 0x0003e2000c101110 */
[C---:B------:R-:W-:Y:S01]  /*e210*/  ISETP.LT.OR P5, PT, R35.reuse, 0xf1, !P1 ;  /* 0x000000f12300780c */ /* 0x040fe20004fa1670 */
[----:B------:R-:W-:Y:S01]  /*e220*/  FMUL R2, R218, UR20 ;  /* 0x00000014da027c20 */ /* 0x000fe20008400000 */
[----:B------:R-:W-:Y:S02]  /*e230*/  ISETP.LT.OR P6, PT, R35, 0xf2, !P1 ;  /* 0x000000f22300780c */ /* 0x000fe40004fc1670 */
[----:B------:R-:W-:Y:S02]  /*e240*/  F2FP.SATFINITE.E5M2.F32.PACK_AB_MERGE_C R11, RZ, R0, RZ ;  /* 0x00000000ff0b723e */ /* 0x000fe400048060ff */
[----:B------:R-:W-:-:S03]  /*e250*/  F2FP.SATFINITE.E5M2.F32.PACK_AB_MERGE_C R5, RZ, R2, RZ ;  /* 0x00000002ff05723e */ /* 0x000fc600048060ff */
[----:B------:R-:W-:Y:S01]  /*e260*/  @!P3 STG.E.U8 desc[UR16][R26.64+0xe8], R11 ;  /* 0x0000e80b1a00b986 */ /* 0x000fe2000c101110 */
[----:B------:R-:W-:-:S03]  /*e270*/  ISETP.LT.OR P3, PT, R35, 0xf1, !P0 ;  /* 0x000000f12300780c */ /* 0x000fc60004761670 */
[----:B------:R-:W-:Y:S01]  /*e280*/  @!P4 STG.E.U8 desc[UR16][R26.64+0xe9], R5 ;  /* 0x0000e9051a00c986 */ /* 0x000fe2000c101110 */
[C---:B------:R-:W-:Y:S02]  /*e290*/  ISETP.LT.OR P4, PT, R35.reuse, 0xf9, !P1 ;  /* 0x000000f92300780c */ /* 0x040fe40004f81670 */
[----:B------:R-:W-:Y:S01]  /*e2a0*/  ISETP.LT.OR P1, PT, R35, 0xfa, !P1 ;  /* 0x000000fa2300780c */ /* 0x000fe20004f21670 */
[----:B------:R-:W-:-:S05]  /*e2b0*/  FMUL R0, R220, UR20 ;  /* 0x00000014dc007c20 */ /* 0x000fca0008400000 */
[----:B0-----:R-:W-:-:S05]  /*e2c0*/  F2FP.SATFINITE.E5M2.F32.PACK_AB_MERGE_C R7, RZ, R0, RZ ;  /* 0x00000000ff07723e */ /* 0x001fca00048060ff */
[----:B------:R0:W-:Y:S01]  /*e2d0*/  @!P5 STG.E.U8 desc[UR16][R24.64+0xf0], R7 ;  /* 0x0000f0071800d986 */ /* 0x0001e2000c101110 */
[----:B------:R-:W-:-:S05]  /*e2e0*/  FMUL R3, R221, UR20 ;  /* 0x00000014dd037c20 */ /* 0x000fca0008400000 */
[----:B-1----:R-:W-:Y:S02]  /*e2f0*/  F2FP.SATFINITE.E5M2.F32.PACK_AB_MERGE_C R9, RZ, R3, RZ ;  /* 0x00000003ff09723e */ /* 0x002fe400048060ff */
[----:B------:R-:W-:-:S03]  /*e300*/  ISETP.LT.OR P5, PT, R35, 0xf2, !P0 ;  /* 0x000000f22300780c */ /* 0x000fc600047a1670 */
[----:B------:R1:W-:Y:S01]  /*e310*/  @!P6 STG.E.U8 desc[UR16][R24.64+0xf1], R9 ;  /* 0x0000f1091800e986 */ /* 0x0003e2000c101110 */
[C---:B------:R-:W-:Y:S02]  /*e320*/  ISETP.LT.OR P6, PT, R35.reuse, 0xf9, !P0 ;  /* 0x000000f92300780c */ /* 0x040fe400047c1670 */
[----:B------:R-:W-:Y:S01]  /*e330*/  ISETP.LT.OR P0, PT, R35, 0xfa, !P0 ;  /* 0x000000fa2300780c */ /* 0x000fe20004701670 */
[----:B------:R-:W-:-:S05]  /*e340*/  FMUL R0, R223, UR20 ;  /* 0x00000014df007c20 */ /* 0x000fca0008400000 */
[----:B------:R-:W-:-:S05]  /*e350*/  F2FP.SATFINITE.E5M2.F32.PACK_AB_MERGE_C R13, RZ, R0, RZ ;  /* 0x00000000ff0d723e */ /* 0x000fca00048060ff */
[----:B------:R0:W-:Y:S01]  /*e360*/  @!P3 STG.E.U8 desc[UR16][R26.64+0xf0], R13 ;  /* 0x0000f00d1a00b986 */ /* 0x0001e2000c101110 */
[----:B---3--:R-:W-:Y:S01]  /*e370*/  FMUL R0, R222, UR20 ;  /* 0x00000014de007c20 */ /* 0x008fe20008400000 */
[----:B--2---:R-:W-:Y:S01]  /*e380*/  FMUL R2, R224, UR20 ;  /* 0x00000014e0027c20 */ /* 0x004fe20008400000 */
[----:B----4-:R-:W-:-:S03]  /*e390*/  FMUL R3, R225, UR20 ;  /* 0x00000014e1037c20 */ /* 0x010fc60008400000 */
[----:B0-----:R-:W-:Y:S01]  /*e3a0*/  F2FP.SATFINITE.E5M2.F32.PACK_AB_MERGE_C R7, RZ, R0, RZ ;  /* 0x00000000ff07723e */ /* 0x001fe200048060ff */
[----:B------:R-:W-:Y:S01]  /*e3b0*/  FMUL R4, R226, UR20 ;  /* 0x00000014e2047c20 */ /* 0x000fe20008400000 */
[----:B------:R-:W-:Y:S01]  /*e3c0*/  FMUL R5, R227, UR20 ;  /* 0x00000014e3057c20 */ /* 0x000fe20008400000 */
[----:B-1----:R-:W-:Y:S02]  /*e3d0*/  F2FP.SATFINITE.E5M2.F32.PACK_AB_MERGE_C R9, RZ, R2, RZ ;  /* 0x00000002ff09723e */ /* 0x002fe400048060ff */
[----:B------:R-:W-:Y:S02]  /*e3e0*/  F2FP.SATFINITE.E5M2.F32.PACK_AB_MERGE_C R3, RZ, R3, RZ ;  /* 0x00000003ff03723e */ /* 0x000fe400048060ff */
[----:B------:R-:W-:Y:S02]  /*e3f0*/  F2FP.SATFINITE.E5M2.F32.PACK_AB_MERGE_C R11, RZ, R4, RZ ;  /* 0x00000004ff0b723e */ /* 0x000fe400048060ff */
[----:B------:R-:W-:Y:S01]  /*e400*/  F2FP.SATFINITE.E5M2.F32.PACK_AB_MERGE_C R5, RZ, R5, RZ ;  /* 0x00000005ff05723e */ /* 0x000fe200048060ff */
[----:B------:R0:W-:Y:S04]  /*e410*/  @!P5 STG.E.U8 desc[UR16][R26.64+0xf1], R7 ;  /* 0x0000f1071a00d986 */ /* 0x0001e8000c101110 */
[----:B------:R0:W-:Y:S04]  /*e420*/  @!P4 STG.E.U8 desc[UR16][R24.64+0xf8], R9 ;  /* 0x0000f8091800c986 */ /* 0x0001e8000c101110 */
[----:B------:R0:W-:Y:S04]  /*e430*/  @!P1 STG.E.U8 desc[UR16][R24.64+0xf9], R3 ;  /* 0x0000f90318009986 */ /* 0x0001e8000c101110 */
[----:B------:R0:W-:Y:S04]  /*e440*/  @!P6 STG.E.U8 desc[UR16][R26.64+0xf8], R11 ;  /* 0x0000f80b1a00e986 */ /* 0x0001e8000c101110 */
[----:B------:R0:W-:Y:S02]  /*e450*/  @!P0 STG.E.U8 desc[UR16][R26.64+0xf9], R5 ;  /* 0x0000f9051a008986 */ /* 0x0001e4000c101110 */
.L_x_293:
[----:B------:R-:W-:Y:S05]  /*e460*/  BSYNC B0 ;  /* 0x0000000000007941 */ /* 0x000fea0003800000 */
.L_x_35:
[----:B0-----:R-:W2:Y:S04]  /*e470*/  LDL.LU R3, [R1+0x80] ;  /* 0x0000800001037983 */ /* 0x001ea80000300800 */
[----:B-----5:R-:W2:Y:S01]  /*e480*/  LDL.LU R2, [R1+0x84] ;  /* 0x0000840001027983 */ /* 0x020ea20000300800 */
[----:B------:R-:W-:Y:S01]  /*e490*/  ULDC UR6, c[0x0][0xc] ;  /* 0x0000030000067ab9 */ /* 0x000fe20000000800 */
[----:B------:R-:W-:Y:S01]  /*e4a0*/  ULDC UR7, c[0x0][0x10] ;  /* 0x0000040000077ab9 */ /* 0x000fe20000000800 */
[----:B------:R-:W2:Y:S01]  /*e4b0*/  LDC R5, c[0x0][0x14] ;  /* 0x00000500ff057b82 */ /* 0x000ea20000000800 */
[----:B------:R-:W-:Y:S01]  /*e4c0*/  UIMAD.WIDE.U32 UR6, UR6, UR7, URZ ;  /* 0x00000007060672a5 */ /* 0x000fe2000f8e003f */
[----:B------:R-:W-:Y:S01]  /*e4d0*/  PRMT R0, RZ, 0x7610, R0 ;  /* 0x00007610ff007816 */ /* 0x000fe20000000000 */
[----:B------:R-:W-:-:S04]  /*e4e0*/  UMOV UR22, 0xffffffff ;  /* 0xffffffff00167882 */ /* 0x000fc80000000000 */
[----:B--2---:R-:W-:-:S04]  /*e4f0*/  IMAD.WIDE.U32 R2, R5, UR6, R2 ;  /* 0x0000000605027c25 */ /* 0x004fc8000f8e0002 */
[----:B------:R-:W-:Y:S01]  /*e500*/  IMAD R5, R5, UR7, RZ ;  /* 0x0000000705057c24 */ /* 0x000fe2000f8e02ff */
[----:B------:R-:W-:Y:S01]  /*e510*/  ULDC.64 UR6, c[0x0][0x650] ;  /* 0x0001940000067ab9 */ /* 0x000fe20000000a00 */
[----:B------:R-:W-:Y:S01]  /*e520*/  IMAD.MOV.U32 R19, RZ, RZ, R2 ;  /* 0x000000ffff137224 */ /* 0x000fe200078e0002 */
[----:B------:R-:W-:Y:S01]  /*e530*/  ISETP.GE.U32.AND P0, PT, R2, UR6, PT ;  /* 0x0000000602007c0c */ /* 0x000fe2000bf06070 */
[----:B------:R-:W-:Y:S02]  /*e540*/  IMAD.IADD R22, R3, 0x1, R5 ;  /* 0x0000000103167824 */ /* 0x000fe400078e0205 */
[----:B------:R-:W-:-:S03]  /*e550*/  IMAD.MOV.U32 R2, RZ, RZ, -0x1 ;  /* 0xffffffffff027424 */ /* 0x000fc600078e00ff */
[----:B------:R0:W-:Y:S01]  /*e560*/  STL [R1+0x80], R22 ;  /* 0x0000801601007387 */ /* 0x0001e20000100800 */
[----:B------:R-:W-:-:S03]  /*e570*/  ISETP.GE.U32.AND.EX P0, PT, R22, UR7, PT, P0 ;  /* 0x0000000716007c0c */ /* 0x000fc6000bf06100 */
[----:B------:R0:W-:Y:S04]  /*e580*/  STL [R1+0x84], R19 ;  /* 0x0000841301007387 */ /* 0x0001e80000100800 */
[----:B------:R0:W-:Y:S06]  /*e590*/  STL [R1+0x88], R2 ;  /* 0x0000880201007387 */ /* 0x0001ec0000100800 */
[----:B------:R-:W-:Y:S05]  /*e5a0*/  @P0 BRA `(.L_x_294) ;  /* 0x00000004006c0947 */ /* 0x000fea0003800000 */
[----:B------:R-:W2:Y:S01]  /*e5b0*/  S2R R14, SR_CTAID.X ;  /* 0x00000000000e7919 */ /* 0x000ea20000002500 */
[----:B------:R-:W5:Y:S01]  /*e5c0*/  LDC.64 R8, c[0x0][0x628] ;  /* 0x00018a00ff087b82 */ /* 0x000f620000000a00 */
[----:B------:R-:W-:Y:S01]  /*e5d0*/  ULDC UR6, c[0x0][0x150] ;  /* 0x0000540000067ab9 */ /* 0x000fe20000000800 */
[----:B------:R-:W-:Y:S01]  /*e5e0*/  IMAD.MOV.U32 R6, RZ, RZ, R19 ;  /* 0x000000ffff067224 */ /* 0x000fe200078e0013 */
[----:B------:R-:W0:Y:S01]  /*e5f0*/  S2R R16, SR_CTAID.Y ;  /* 0x0000000000107919 */ /* 0x000e220000002600 */
[----:B------:R-:W-:-:S04]  /*e600*/  IMAD.MOV.U32 R7, RZ, RZ, R22 ;  /* 0x000000ffff077224 */ /* 0x000fc800078e0016 */
[----:B------:R-:W0:Y:S08]  /*e610*/  LDC R17, c[0x0][0x144] ;  /* 0x00005100ff117b82 */ /* 0x000e300000000800 */
[----:B------:R-:W0:Y:S08]  /*e620*/  LDC R10, c[0x0][0x630] ;  /* 0x00018c00ff0a7b82 */ /* 0x000e300000000800 */
[----:B------:R-:W0:Y:S01]  /*e630*/  LDC.64 R12, c[0x0][0x620] ;  /* 0x00018800ff0c7b82 */ /* 0x000e220000000a00 */
[----:B-----5:R-:W-:-:S04]  /*e640*/  ISETP.NE.U32.AND P0, PT, R8, RZ, PT ;  /* 0x000000ff0800720c */ /* 0x020fc80003f05070 */
[----:B------:R-:W-:Y:S02]  /*e650*/  ISETP.NE.AND.EX P0, PT, R9, RZ, PT, P0 ;  /* 0x000000ff0900720c */ /* 0x000fe40003f05300 */
[----:B--2---:R-:W-:-:S05]  /*e660*/  I2FP.F32.U32 R0, R14 ;  /* 0x0000000e00007245 */ /* 0x004fca0000201000 */
[----:B------:R-:W-:-:S04]  /*e670*/  FMUL R0, R0, UR6 ;  /* 0x0000000600007c20 */ /* 0x000fc80008400000 */
[----:B------:R2:W0:Y:S02]  /*e680*/  F2I.U32.TRUNC.NTZ R15, R0 ;  /* 0x00000000000f7305 */ /* 0x000424000020f000 */
[----:B------:R-:W-:Y:S05]  /*e690*/  @!P0 BRA `(.L_x_295) ;  /* 0x0000000000288947 */ /* 0x000fea0003800000 */
[----:B--2---:R-:W2:Y:S02]  /*e6a0*/  LDC R0, c[0x0][0x634] ;  /* 0x00018d00ff007b82 */ /* 0x004ea40000000800 */
[----:B--2---:R-:W-:-:S05]  /*e6b0*/  IADD3 R7, P0, R19, R0, RZ ;  /* 0x0000000013077210 */ /* 0x004fca0007f1e0ff */
[----:B------:R-:W-:-:S04]  /*e6c0*/  IMAD.X R11, RZ, RZ, R22, P0 ;  /* 0x000000ffff0b7224 */ /* 0x000fc800000e0616 */
[----:B0-----:R-:W-:-:S04]  /*e6d0*/  IMAD.WIDE.U32 R2, R11, R8, RZ ;  /* 0x000000080b027225 */ /* 0x001fc800078e00ff */
[----:B------:R-:W-:-:S04]  /*e6e0*/  IMAD.WIDE.U32 R4, P0, R7, R9, R2 ;  /* 0x0000000907047225 */ /* 0x000fc80007800002 */
[----:B------:R-:W-:-:S04]  /*e6f0*/  IMAD.WIDE.U32 R2, R7, R8, RZ ;  /* 0x0000000807027225 */ /* 0x000fc800078e00ff */
[----:B------:R-:W-:Y:S01]  /*e700*/  IMAD.X R7, RZ, RZ, RZ, P0 ;  /* 0x000000ffff077224 */ /* 0x000fe200000e06ff */
[----:B------:R-:W-:Y:S01]  /*e710*/  IADD3 RZ, P0, R3, R4, RZ ;  /* 0x0000000403ff7210 */ /* 0x000fe20007f1e0ff */
[----:B------:R-:W-:-:S04]  /*e720*/  IMAD.MOV.U32 R6, RZ, RZ, R5 ;  /* 0x000000ffff067224 */ /* 0x000fc800078e0005 */
[----:B------:R-:W-:-:S08]  /*e730*/  IMAD.WIDE.U32.X R6, R11, R9, R6, P0 ;  /* 0x000000090b067225 */ /* 0x000fd000000e0406 */
.L_x_295:
[-CC-:B0-----:R-:W-:Y:S01]  /*e740*/  SHF.R.U64 R24, R6, R10.reuse, R7.reuse ;  /* 0x0000000a06187219 */ /* 0x181fe20000001207 */
[----:B------:R-:W0:Y:S01]  /*e750*/  LDC.64 R20, c[0x0][0x640] ;  /* 0x00019000ff147b82 */ /* 0x000e220000000a00 */
[----:B--2---:R-:W-:Y:S01]  /*e760*/  SHF.R.U32.HI R0, RZ, R10, R7 ;  /* 0x0000000aff007219 */ /* 0x004fe20000011607 */
[----:B------:R-:W-:Y:S01]  /*e770*/  IMAD.MOV.U32 R2, RZ, RZ, R19 ;  /* 0x000000ffff027224 */ /* 0x000fe200078e0013 */
[----:B------:R-:W-:Y:S01]  /*e780*/  IADD3 R5, P0, RZ, -R24, RZ ;  /* 0x80000018ff057210 */ /* 0x000fe20007f1e0ff */
[----:B------:R-:W-:Y:S01]  /*e790*/  IMAD.MOV R15, RZ, RZ, -R15 ;  /* 0x000000ffff0f7224 */ /* 0x000fe200078e0a0f */
[----:B------:R-:W-:Y:S01]  /*e7a0*/  ULDC UR6, c[0x0][0x154] ;  /* 0x0000550000067ab9 */ /* 0x000fe20000000800 */
[----:B------:R-:W-:Y:S02]  /*e7b0*/  IMAD.MOV.U32 R7, RZ, RZ, 0x1 ;  /* 0x00000001ff077424 */ /* 0x000fe400078e00ff */
[----:B------:R-:W2:Y:S01]  /*e7c0*/  LDC R4, c[0x0][0x618] ;  /* 0x00018600ff047b82 */ /* 0x000ea20000000800 */
[----:B------:R-:W-:-:S02]  /*e7d0*/  IMAD.X R3, RZ, RZ, ~R0, P0 ;  /* 0x000000ffff037224 */ /* 0x000fc400000e0e00 */
[----:B------:R-:W-:Y:S02]  /*e7e0*/  IMAD R15, R17, R15, R14 ;  /* 0x0000000f110f7224 */ /* 0x000fe400078e020e */
[-C--:B------:R-:W-:Y:S02]  /*e7f0*/  IMAD R0, R3, R12.reuse, RZ ;  /* 0x0000000c03007224 */ /* 0x080fe400078e02ff */
[----:B------:R-:W-:Y:S01]  /*e800*/  IMAD.MOV.U32 R3, RZ, RZ, R22 ;  /* 0x000000ffff037224 */ /* 0x000fe200078e0016 */
[----:B------:R-:W5:Y:S01]  /*e810*/  LDC R6, c[0x0][0x608] ;  /* 0x00018200ff067b82 */ /* 0x000f620000000800 */
[----:B------:R-:W-:-:S04]  /*e820*/  IMAD.WIDE.U32 R2, R5, R12, R2 ;  /* 0x0000000c05027225 */ /* 0x000fc800078e0002 */
[----:B------:R-:W-:-:S03]  /*e830*/  IMAD R5, R5, R13, R0 ;  /* 0x0000000d05057224 */ /* 0x000fc600078e0200 */
[----:B------:R-:W1:Y:S01]  /*e840*/  LDC R18, c[0x0][0x658] ;  /* 0x00019600ff127b82 */ /* 0x000e620000000800 */
[----:B------:R-:W-:Y:S01]  /*e850*/  I2FP.F32.U32 R0, R16 ;  /* 0x0000001000007245 */ /* 0x000fe20000201000 */
[----:B------:R-:W-:Y:S01]  /*e860*/  IMAD.IADD R3, R3, 0x1, R5 ;  /* 0x0000000103037824 */ /* 0x000fe200078e0205 */
[----:B0-----:R-:W-:Y:S01]  /*e870*/  ISETP.NE.U32.AND P0, PT, R20, RZ, PT ;  /* 0x000000ff1400720c */ /* 0x001fe20003f05070 */
[----:B------:R-:W-:Y:S02]  /*e880*/  IMAD.MOV.U32 R5, RZ, RZ, -0x1 ;  /* 0xffffffffff057424 */ /* 0x000fe400078e00ff */
[----:B------:R-:W-:Y:S02]  /*e890*/  FMUL R0, R0, UR6 ;  /* 0x0000000600007c20 */ /* 0x000fe40008400000 */
[----:B------:R-:W0:Y:S01]  /*e8a0*/  LDC R13, c[0x0][0x148] ;  /* 0x00005200ff0d7b82 */ /* 0x000e220000000800 */
[----:B--2---:R-:W-:Y:S01]  /*e8b0*/  SHF.R.U64 R10, R2, R4, R3 ;  /* 0x00000004020a7219 */ /* 0x004fe20000001203 */
[----:B------:R2:W0:Y:S01]  /*e8c0*/  F2I.U32.TRUNC.NTZ R12, R0 ;  /* 0x00000000000c7305 */ /* 0x000422000020f000 */
[----:B------:R-:W-:-:S02]  /*e8d0*/  ISETP.NE.AND.EX P0, PT, R21, RZ, PT, P0 ;  /* 0x000000ff1500720c */ /* 0x000fc40003f05300 */
[----:B------:R-:W-:-:S03]  /*e8e0*/  SHF.R.U32.HI R3, RZ, R4, R3 ;  /* 0x00000004ff037219 */ /* 0x000fc60000011603 */
[----:B------:R-:W0:Y:S01]  /*e8f0*/  LDC R14, c[0x0][0x600] ;  /* 0x00018000ff0e7b82 */ /* 0x000e220000000800 */
[-CC-:B-----5:R-:W-:Y:S02]  /*e900*/  SHF.R.U64 R8, R10, R6.reuse, R3.reuse ;  /* 0x000000060a087219 */ /* 0x1a0fe40000001203 */
[----:B------:R-:W-:-:S05]  /*e910*/  SHF.R.U32.HI R3, RZ, R6, R3 ;  /* 0x00000006ff037219 */ /* 0x000fca0000011603 */
[----:B------:R-:W0:Y:S01]  /*e920*/  LDC R19, c[0x0][0x648] ;  /* 0x00019200ff137b82 */ /* 0x000e220000000800 */
[-CC-:B-1----:R-:W-:Y:S02]  /*e930*/  SHF.R.U64 R11, R8, R18.reuse, R3.reuse ;  /* 0x00000012080b7219 */ /* 0x182fe40000001203 */
[-C--:B------:R-:W-:Y:S02]  /*e940*/  SHF.L.U32 R5, R5, R18.reuse, RZ ;  /* 0x0000001205057219 */ /* 0x080fe400000006ff */
[-C--:B------:R-:W-:Y:S01]  /*e950*/  SHF.R.U32.HI R3, RZ, R18.reuse, R3 ;  /* 0x00000012ff037219 */ /* 0x080fe20000011603 */
[----:B------:R-:W-:Y:S01]  /*e960*/  IMAD.MOV.U32 R2, RZ, RZ, R11 ;  /* 0x000000ffff027224 */ /* 0x000fe200078e000b */
[----:B------:R-:W-:Y:S01]  /*e970*/  SHF.L.U32 R34, R7, R18, RZ ;  /* 0x0000001207227219 */ /* 0x000fe200000006ff */
[----:B------:R-:W1:Y:S01]  /*e980*/  LDC R22, c[0x0][0x638] ;  /* 0x00018e00ff167b82 */ /* 0x000e620000000800 */
[----:B------:R-:W-:-:S07]  /*e990*/  LOP3.LUT R17, RZ, R5, RZ, 0x33, !PT ;  /* 0x00000005ff117212 */ /* 0x000fce00078e33ff */
[----:B------:R-:W0:Y:S01]  /*e9a0*/  LDC R23, c[0x0][0x610] ;  /* 0x00018400ff177b82 */ /* 0x000e220000000800 */
[----:B--2---:R-:W-:Y:S05]  /*e9b0*/  @!P0 BRA `(.L_x_296) ;  /* 0x0000000000288947 */ /* 0x004fea0003800000 */
[----:B------:R-:W2:Y:S02]  /*e9c0*/  LDC R0, c[0x0][0x64c] ;  /* 0x00019300ff007b82 */ /* 0x000ea40000000800 */
[----:B--2---:R-:W-:-:S05]  /*e9d0*/  IADD3 R7, P0, R11, R0, RZ ;  /* 0x000000000b077210 */ /* 0x004fca0007f1e0ff */
        /* <DEDUP_REMOVED lines=8> */
.L_x_296:
[----:B0-----:R-:W-:Y:S01]  /*ea60*/  SHF.R.U64 R0, R2, R19, R3 ;  /* 0x0000001302007219 */ /* 0x001fe20000001203 */
[----:B------:R-:W-:Y:S01]  /*ea70*/  VIADD R3, R14, 0xffffffff ;  /* 0xffffffff0e037836 */ /* 0x000fe20000000000 */
[----:B------:R-:W-:Y:S01]  /*ea80*/  LOP3.LUT R5, R8, R17, RZ, 0xc0, !PT ;  /* 0x0000001108057212 */ /* 0x000fe200078ec0ff */
[----:B------:R-:W-:Y:S01]  /*ea90*/  IMAD.MOV R12, RZ, RZ, -R12 ;  /* 0x000000ffff0c7224 */ /* 0x000fe200078e0a0c */
[----:B------:R-:W-:Y:S01]  /*eaa0*/  R2UR UR22, R24 ;  /* 0x00000000181672ca */ /* 0x000fe200000e0000 */
[----:B------:R-:W-:Y:S01]  /*eab0*/  IMAD.MOV R2, RZ, RZ, -R0 ;  /* 0x000000ffff027224 */ /* 0x000fe200078e0a00 */
[----:B------:R-:W-:Y:S01]  /*eac0*/  LOP3.LUT R3, R10, R3, RZ, 0xc0, !PT ;  /* 0x000000030a037212 */ /* 0x000fe200078ec0ff */
[----:B------:R-:W-:Y:S02]  /*ead0*/  IMAD R34, R34, R0, R5 ;  /* 0x0000000022227224 */ /* 0x000fe400078e0205 */
[----:B------:R-:W-:Y:S02]  /*eae0*/  @P2 IMAD R15, R13, R12, R16 ;  /* 0x0000000c0d0f2224 */ /* 0x000fe400078e0210 */
[----:B-1----:R-:W-:-:S02]  /*eaf0*/  IMAD R0, R2, R22, R11 ;  /* 0x0000001602007224 */ /* 0x002fc400078e020b */
[----:B------:R-:W-:Y:S02]  /*eb00*/  IMAD R34, R34, R23, R15 ;  /* 0x0000001722227224 */ /* 0x000fe400078e020f */
[----:B------:R-:W-:Y:S02]  /*eb10*/  IMAD R3, R0, R14, R3 ;  /* 0x0000000e00037224 */ /* 0x000fe400078e0203 */
[----:B------:R-:W-:-:S03]  /*eb20*/  IMAD.MOV.U32 R0, RZ, RZ, 0x1 ;  /* 0x00000001ff007424 */ /* 0x000fc600078e00ff */
[----:B------:R-:W-:Y:S02]  /*eb30*/  SEL R2, R3, R34, !P2 ;  /* 0x0000002203027207 */ /* 0x000fe40005000000 */
[----:B------:R-:W-:-:S03]  /*eb40*/  SEL R34, R34, R3, !P2 ;  /* 0x0000000322227207 */ /* 0x000fc60005000000 */
[----:B------:R2:W-:Y:S04]  /*eb50*/  STL [R1+0x88], R2 ;  /* 0x0000880201007387 */ /* 0x0005e80000100800 */
.L_x_294:
[----:B------:R-:W-:Y:S01]  /*eb60*/  UIADD3 UR5, UR12, UR5, URZ ;  /* 0x000000050c057290 */ /* 0x000fe2000fffe03f */
[----:B------:R0:W-:Y:S01]  /*eb70*/  STL [R1+0x8c], R34 ;  /* 0x00008c2201007387 */ /* 0x0001e20000100800 */
[----:B------:R-:W-:Y:S02]  /*eb80*/  LOP3.LUT P0, RZ, R0, 0xff, RZ, 0xc0, !PT ;  /* 0x000000ff00ff7812 */ /* 0x000fe4000780c0ff */
[----:B------:R-:W-:Y:S02]  /*eb90*/  USHF.R.U32.HI UR6, URZ, 0x2, UR5 ;  /* 0x000000023f067899 */ /* 0x000fe40008011605 */
[----:B------:R-:W-:Y:S02]  /*eba0*/  UISETP.GT.U32.AND UP1, UPT, UR5, 0x3, UPT ;  /* 0x000000030500788c */ /* 0x000fe4000bf24070 */
[----:B------:R-:W-:Y:S02]  /*ebb0*/  ULOP3.LUT UR6, UR6, 0x1, URZ, 0xc0, !UPT ;  /* 0x0000000106067892 */ /* 0x000fe4000f8ec03f */
[----:B------:R-:W-:-:S02]  /*ebc0*/  UISETP.LT.U32.AND UP1, UPT, UR12, 0x4, UP1 ;  /* 0x000000040c00788c */ /* 0x000fc40008f21070 */
[----:B------:R-:W-:Y:S02]  /*ebd0*/  UISETP.NE.U32.AND UP0, UPT, UR6, 0x1, UPT ;  /* 0x000000010600788c */ /* 0x000fe4000bf05070 */
[----:B------:R-:W-:Y:S02]  /*ebe0*/  USEL UR7, URZ, 0x1, !UP1 ;  /* 0x000000013f077887 */ /* 0x000fe4000c800000 */
[----:B------:R-:W-:Y:S02]  /*ebf0*/  UISETP.GT.U32.AND UP0, UPT, UR12, 0x3, !UP0 ;  /* 0x000000030c00788c */ /* 0x000fe4000c704070 */
[----:B------:R-:W-:Y:S02]  /*ec00*/  ULOP3.LUT UR5, UR5, 0x3, URZ, 0xc0, !UPT ;  /* 0x0000000305057892 */ /* 0x000fe4000f8ec03f */
[----:B------:R-:W-:-:S04]  /*ec10*/  USEL UR6, URZ, 0x1, !UP0 ;  /* 0x000000013f067887 */ /* 0x000fc8000c000000 */
[----:B------:R-:W-:Y:S01]  /*ec20*/  ULOP3.LUT UR4, UR6, UR4, UR7, 0x96, !UPT ;  /* 0x0000000406047292 */ /* 0x000fe2000f8e9607 */
[----:B0-----:R-:W-:Y:S11]  /*ec30*/  @P0 BRA `(.L_x_297) ;  /* 0xffffff2400ac0947 */ /* 0x001ff6000383ffff */
[----:B------:R-:W-:Y:S05]  /*ec40*/  EXIT ;  /* 0x000000000000794d */ /* 0x000fea0003800000 */
.L_x_7:
[----:B------:R-:W2:Y:S01]  /*ec50*/  LDL R22, [R1+0x84] ;  /* 0x0000840001167983 */ /* 0x000ea20000100800 */
[----:B------:R-:W-:-:S03]  /*ec60*/  ULDC.64 UR4, c[0x0][0x650] ;  /* 0x0001940000047ab9 */ /* 0x000fc60000000a00 */
[----:B0-----:R-:W3:Y:S01]  /*ec70*/  LDL R23, [R1+0x80] ;  /* 0x0000800001177983 */ /* 0x001ee20000100800 */
[----:B------:R-:W-:Y:S01]  /*ec80*/  PRMT R4, RZ, 0x7610, R4 ;  /* 0x00007610ff047816 */ /* 0x000fe20000000004 */
[----:B------:R-:W-:Y:S02]  /*ec90*/  IMAD.MOV.U32 R5, RZ, RZ, -0x1 ;  /* 0xffffffffff057424 */ /* 0x000fe400078e00ff */
[----:B------:R-:W-:Y:S02]  /*eca0*/  IMAD.MOV.U32 R7, RZ, RZ, -0x1 ;  /* 0xffffffffff077424 */ /* 0x000fe400078e00ff */
[----:B------:R-:W-:Y:S01]  /*ecb0*/  IMAD.MOV.U32 R6, RZ, RZ, -0x1 ;  /* 0xffffffffff067424 */ /* 0x000fe200078e00ff */
[----:B--2---:R-:W-:-:S04]  /*ecc0*/  ISETP.GE.U32.AND P0, PT, R22, UR4, PT ;  /* 0x0000000416007c0c */ /* 0x004fc8000bf06070 */
[----:B---3--:R-:W-:-:S13]  /*ecd0*/  ISETP.GE.U32.AND.EX P0, PT, R23, UR5, PT, P0 ;  /* 0x0000000517007c0c */ /* 0x008fda000bf06100 */
[----:B------:R-:W-:Y:S05]  /*ece0*/  @P0 BRA `(.L_x_298) ;  /* 0x00000004002c0947 */ /* 0x000fea0003800000 */
[----:B------:R-:W0:Y:S01]  /*ecf0*/  LDC.64 R14, c[0x0][0x628] ;  /* 0x00018a00ff0e7b82 */ /* 0x000e220000000a00 */
[----:B------:R-:W-:Y:S02]  /*ed00*/  IMAD.MOV.U32 R8, RZ, RZ, R22 ;  /* 0x000000ffff087224 */ /* 0x000fe400078e0016 */
[----:B------:R-:W-:-:S05]  /*ed10*/  IMAD.MOV.U32 R9, RZ, RZ, R23 ;  /* 0x000000ffff097224 */ /* 0x000fca00078e0017 */
[----:B------:R-:W1:Y:S08]  /*ed20*/  LDC R10, c[0x0][0x630] ;  /* 0x00018c00ff0a7b82 */ /* 0x000e700000000800 */
[----:B------:R-:W2:Y:S01]  /*ed30*/  LDC.64 R16, c[0x0][0x620] ;  /* 0x00018800ff107b82 */ /* 0x000ea20000000a00 */
[----:B0-----:R-:W-:-:S04]  /*ed40*/  ISETP.NE.U32.AND P0, PT, R14, RZ, PT ;  /* 0x000000ff0e00720c */ /* 0x001fc80003f05070 */
[----:B------:R-:W-:-:S13]  /*ed50*/  ISETP.NE.AND.EX P0, PT, R15, RZ, PT, P0 ;  /* 0x000000ff0f00720c */ /* 0x000fda0003f05300 */
[----:B-12---:R-:W-:Y:S05]  /*ed60*/  @!P0 BRA `(.L_x_299) ;  /* 0x0000000000288947 */ /* 0x006fea0003800000 */
[----:B------:R-:W0:Y:S02]  /*ed70*/  LDC R4, c[0x0][0x634] ;  /* 0x00018d00ff047b82 */ /* 0x000e240000000800 */
[----:B0-----:R-:W-:-:S05]  /*ed80*/  IADD3 R9, P0, R22, R4, RZ ;  /* 0x0000000416097210 */ /* 0x001fca0007f1e0ff */
        /* <DEDUP_REMOVED lines=8> */
.L_x_299:
[----:B------:R-:W0:Y:S01]  /*ee10*/  LDC.64 R20, c[0x0][0x640] ;  /* 0x00019000ff147b82 */ /* 0x000e220000000a00 */
[-CC-:B------:R-:W-:Y:S02]  /*ee20*/  SHF.R.U64 R14, R8, R10.reuse, R9.reuse ;  /* 0x0000000a080e7219 */ /* 0x180fe40000001209 */
[----:B------:R-:W-:Y:S02]  /*ee30*/  SHF.R.U32.HI R4, RZ, R10, R9 ;  /* 0x0000000aff047219 */ /* 0x000fe40000011609 */
[----:B------:R-:W-:-:S03]  /*ee40*/  IADD3 R7, P0, RZ, -R14, RZ ;  /* 0x8000000eff077210 */ /* 0x000fc60007f1e0ff */
[----:B------:R-:W1:Y:S02]  /*ee50*/  LDC R8, c[0x0][0x618] ;  /* 0x00018600ff087b82 */ /* 0x000e640000000800 */
[----:B------:R-:W-:Y:S02]  /*ee60*/  IMAD.X R5, RZ, RZ, ~R4, P0 ;  /* 0x000000ffff057224 */ /* 0x000fe400000e0e04 */
[----:B------:R-:W-:Y:S02]  /*ee70*/  IMAD.MOV.U32 R4, RZ, RZ, R22 ;  /* 0x000000ffff047224 */ /* 0x000fe400078e0016 */
[-C--:B------:R-:W-:Y:S02]  /*ee80*/  IMAD R6, R5, R16.reuse, RZ ;  /* 0x0000001005067224 */ /* 0x080fe400078e02ff */
[----:B------:R-:W2:Y:S01]  /*ee90*/  LDC R18, c[0x0][0x608] ;  /* 0x00018200ff127b82 */ /* 0x000ea20000000800 */
[----:B------:R-:W-:Y:S02]  /*eea0*/  IMAD.MOV.U32 R5, RZ, RZ, R23 ;  /* 0x000000ffff057224 */ /* 0x000fe400078e0017 */
[----:B------:R-:W-:-:S05]  /*eeb0*/  IMAD.WIDE.U32 R4, R7, R16, R4 ;  /* 0x0000001007047225 */ /* 0x000fca00078e0004 */
[----:B------:R-:W3:Y:S01]  /*eec0*/  LDC R19, c[0x0][0x658] ;  /* 0x00019600ff137b82 */ /* 0x000ee20000000800 */
[----:B------:R-:W-:Y:S01]  /*eed0*/  IMAD R7, R7, R17, R6 ;  /* 0x0000001107077224 */ /* 0x000fe200078e0206 */
[----:B0-----:R-:W-:Y:S01]  /*eee0*/  ISETP.NE.U32.AND P0, PT, R20, RZ, PT ;  /* 0x000000ff1400720c */ /* 0x001fe20003f05070 */
[----:B------:R-:W-:Y:S02]  /*eef0*/  IMAD.MOV.U32 R6, RZ, RZ, -0x1 ;  /* 0xffffffffff067424 */ /* 0x000fe400078e00ff */
[----:B------:R-:W-:Y:S01]  /*ef00*/  IMAD.IADD R5, R5, 0x1, R7 ;  /* 0x0000000105057824 */ /* 0x000fe200078e0207 */
[----:B------:R-:W-:Y:S02]  /*ef10*/  ISETP.NE.AND.EX P0, PT, R21, RZ, PT, P0 ;  /* 0x000000ff1500720c */ /* 0x000fe40003f05300 */
[----:B------:R-:W0:Y:S02]  /*ef20*/  LDC R17, c[0x0][0x600] ;  /* 0x00018000ff117b82 */ /* 0x000e240000000800 */
[----:B-1----:R-:W-:-:S02]  /*ef30*/  SHF.R.U64 R10, R4, R8, R5 ;  /* 0x00000008040a7219 */ /* 0x002fc40000001205 */
[----:B------:R-:W-:-:S04]  /*ef40*/  SHF.R.U32.HI R5, RZ, R8, R5 ;  /* 0x00000008ff057219 */ /* 0x000fc80000011605 */
[----:B------:R-:W1:Y:S01]  /*ef50*/  LDC R22, c[0x0][0x648] ;  /* 0x00019200ff167b82 */ /* 0x000e620000000800 */
[-CC-:B--2---:R-:W-:Y:S02]  /*ef60*/  SHF.R.U64 R15, R10, R18.reuse, R5.reuse ;  /* 0x000000120a0f7219 */ /* 0x184fe40000001205 */
[----:B------:R-:W-:Y:S01]  /*ef70*/  SHF.R.U32.HI R4, RZ, R18, R5 ;  /* 0x00000012ff047219 */ /* 0x000fe20000011605 */
[----:B------:R-:W-:-:S04]  /*ef80*/  IMAD.MOV.U32 R18, RZ, RZ, 0x1 ;  /* 0x00000001ff127424 */ /* 0x000fc800078e00ff */
[----:B------:R-:W2:Y:S01]  /*ef90*/  LDC R23, c[0x0][0x638] ;  /* 0x00018e00ff177b82 */ /* 0x000ea20000000800 */
[-CC-:B---3--:R-:W-:Y:S02]  /*efa0*/  SHF.R.U64 R16, R15, R19.reuse, R4.reuse ;  /* 0x000000130f107219 */ /* 0x188fe40000001204 */
[-C--:B------:R-:W-:Y:S02]  /*efb0*/  SHF.L.U32 R6, R6, R19.reuse, RZ ;  /* 0x0000001306067219 */ /* 0x080fe400000006ff */
[----:B------:R-:W-:Y:S01]  /*efc0*/  SHF.R.U32.HI R5, RZ, R19, R4 ;  /* 0x00000013ff057219 */ /* 0x000fe20000011604 */
[----:B------:R-:W-:Y:S01]  /*efd0*/  IMAD.MOV.U32 R4, RZ, RZ, R16 ;  /* 0x000000ffff047224 */ /* 0x000fe200078e0010 */
[----:B------:R-:W-:Y:S01]  /*efe0*/  LOP3.LUT R24, RZ, R6, RZ, 0x33, !PT ;  /* 0x00000006ff187212 */ /* 0x000fe200078e33ff */
[----:B------:R-:W3:Y:S01]  /*eff0*/  LDC R25, c[0x0][0x610] ;  /* 0x00018400ff197b82 */ /* 0x000ee20000000800 */
[----:B------:R-:W-:Y:S05]  /*f000*/  @!P0 BRA `(.L_x_300) ;  /* 0x0000000000288947 */ /* 0x000fea0003800000 */
        /* <DEDUP_REMOVED lines=10> */
.L_x_300:
[----:B-1----:R-:W-:Y:S01]  /*f0b0*/  SHF.R.U64 R4, R4, R22, R5 ;  /* 0x0000001604047219 */ /* 0x002fe20000001205 */
[----:B0-----:R-:W-:Y:S01]  /*f0c0*/  VIADD R7, R17, 0xffffffff ;  /* 0xffffffff11077836 */ /* 0x001fe20000000000 */
[----:B------:R-:W-:Y:S01]  /*f0d0*/  SHF.L.U32 R18, R18, R19, RZ ;  /* 0x0000001312127219 */ /* 0x000fe200000006ff */
[----:B------:R-:W-:Y:S01]  /*f0e0*/  @P2 IMAD R0, R11, R12, R2 ;  /* 0x0000000c0b002224 */ /* 0x000fe200078e0202 */
[----:B------:R-:W-:Y:S01]  /*f0f0*/  LOP3.LUT R3, R15, R24, RZ, 0xc0, !PT ;  /* 0x000000180f037212 */ /* 0x000fe200078ec0ff */
[----:B------:R-:W-:Y:S01]  /*f100*/  IMAD.MOV R5, RZ, RZ, -R4 ;  /* 0x000000ffff057224 */ /* 0x000fe200078e0a04 */
[----:B------:R-:W-:Y:S01]  /*f110*/  LOP3.LUT R7, R10, R7, RZ, 0xc0, !PT ;  /* 0x000000070a077212 */ /* 0x000fe200078ec0ff */
[----:B------:R-:W-:Y:S02]  /*f120*/  IMAD.MOV.U32 R6, RZ, RZ, R14 ;  /* 0x000000ffff067224 */ /* 0x000fe400078e000e */
[----:B------:R-:W-:Y:S02]  /*f130*/  IMAD R3, R18, R4, R3 ;  /* 0x0000000412037224 */ /* 0x000fe400078e0203 */
[----:B--2---:R-:W-:-:S02]  /*f140*/  IMAD R2, R5, R23, R16 ;  /* 0x0000001705027224 */ /* 0x004fc400078e0210 */
[----:B---3--:R-:W-:Y:S02]  /*f150*/  IMAD R0, R3, R25, R0 ;  /* 0x0000001903007224 */ /* 0x008fe400078e0200 */
[----:B------:R-:W-:Y:S02]  /*f160*/  IMAD R5, R2, R17, R7 ;  /* 0x0000001102057224 */ /* 0x000fe400078e0207 */
[----:B------:R-:W-:-:S03]  /*f170*/  IMAD.MOV.U32 R4, RZ, RZ, 0x1 ;  /* 0x00000001ff047424 */ /* 0x000fc600078e00ff */
[----:B------:R-:W-:Y:S02]  /*f180*/  SEL R7, R5, R0, !P2 ;  /* 0x0000000005077207 */ /* 0x000fe40005000000 */
[----:B------:R-:W-:-:S07]  /*f190*/  SEL R5, R0, R5, !P2 ;  /* 0x0000000500057207 */ /* 0x000fce0005000000 */
.L_x_298:
[----:B------:R-:W-:-:S08]  /*f1a0*/  NOP ;  /* 0x0000000000007918 */ /* 0x000fd00000000000 */
[----:B------:R-:W0:-:S00]  /*f1b0*/  USETMAXREG.DEALLOC.CTAPOOL 0x28 ;  /* 0x00000028000079c8 */ /* 0x000e0000080e0500 */
[----:B------:R-:W-:-:S13]  /*f1c0*/  ISETP.NE.AND P0, PT, RZ, UR8, PT ;  /* 0x00000008ff007c0c */ /* 0x000fda000bf05270 */
[----:B------:R-:W-:Y:S05]  /*f1d0*/  @P0 EXIT ;  /* 0x000000000000094d */ /* 0x000fea0003800000 */
[----:B0-----:R-:W-:Y:S01]  /*f1e0*/  LOP3.LUT P0, RZ, R4, 0xff, RZ, 0xc0, !PT ;  /* 0x000000ff04ff7812 */ /* 0x001fe2000780c0ff */
[----:B------:R-:W-:Y:S02]  /*f1f0*/  IMAD.MOV.U32 R0, RZ, RZ, 0x1 ;  /* 0x00000001ff007424 */ /* 0x000fe400078e00ff */
[----:B------:R-:W-:-:S10]  /*f200*/  IMAD.MOV.U32 R8, RZ, RZ, RZ ;  /* 0x000000ffff087224 */ /* 0x000fd400078e00ff */
[----:B------:R-:W-:Y:S05]  /*f210*/  @!P0 BRA `(.L_x_301) ;  /* 0x0000000c00a08947 */ /* 0x000fea0003800000 */
[----:B------:R-:W0:Y:S01]  /*f220*/  S2UR UR8, SR_CgaCtaId ;  /* 0x00000000000879c3 */ /* 0x000e220000008800 */
[----:B------:R-:W-:Y:S01]  /*f230*/  ULDC UR4, c[0x0][0x28c] ;  /* 0x0000a30000047ab9 */ /* 0x000fe20000000800 */
[----:B------:R-:W-:Y:S01]  /*f240*/  ULDC UR5, c[0x0][0x600] ;  /* 0x0001800000057ab9 */ /* 0x000fe20000000800 */
[----:B------:R-:W-:Y:S01]  /*f250*/  UIADD3 UR14, UR4, 0x3f, URZ ;  /* 0x0000003f040e7890 */ /* 0x000fe2000fffe03f */
[----:B------:R-:W-:Y:S01]  /*f260*/  BSSY B0, `(.L_x_301) ;  /* 0x00000e3000007945 */ /* 0x000fe20003800000 */
[----:B------:R-:W-:Y:S01]  /*f270*/  ULDC UR11, c[0x0][0x658] ;  /* 0x00019600000b7ab9 */ /* 0x000fe20000000800 */
[----:B------:R-:W-:Y:S01]  /*f280*/  UMOV UR12, 0xffffffff ;  /* 0xffffffff000c7882 */ /* 0x000fe20000000000 */
[----:B------:R-:W-:Y:S01]  /*f290*/  UMOV UR16, 0x1 ;  /* 0x0000000100107882 */ /* 0x000fe20000000000 */
[----:B------:R-:W-:Y:S01]  /*f2a0*/  USHF.R.S32.HI UR15, URZ, 0x1f, UR14 ;  /* 0x0000001f3f0f7899 */ /* 0x000fe2000801140e */
[----:B------:R-:W-:Y:S01]  /*f2b0*/  IMAD.MOV.U32 R9, RZ, RZ, 0x1 ;  /* 0x00000001ff097424 */ /* 0x000fe200078e00ff */
[----:B------:R-:W-:Y:S01]  /*f2c0*/  ULDC UR9, c[0x0][0xc] ;  /* 0x0000030000097ab9 */ /* 0x000fe20000000800 */
[----:B------:R-:W-:Y:S01]  /*f2d0*/  UIADD3 UR4, UR5, -0x1, URZ ;  /* 0xffffffff05047890 */ /* 0x000fe2000fffe03f */
[----:B------:R-:W-:Y:S01]  /*f2e0*/  IMAD.MOV.U32 R0, RZ, RZ, 0x1 ;  /* 0x00000001ff007424 */ /* 0x000fe200078e00ff */
[----:B------:R-:W-:Y:S01]  /*f2f0*/  USHF.L.U32 UR18, UR12, UR11, URZ ;  /* 0x0000000b0c127299 */ /* 0x000fe2000800063f */
[----:B------:R-:W-:Y:S01]  /*f300*/  IMAD.MOV.U32 R8, RZ, RZ, RZ ;  /* 0x000000ffff087224 */ /* 0x000fe200078e00ff */
[----:B------:R-:W-:Y:S01]  /*f310*/  USHF.L.U32 UR5, UR16, UR11, URZ ;  /* 0x0000000b10057299 */ /* 0x000fe2000800063f */
[----:B------:R-:W-:Y:S01]  /*f320*/  ULDC UR12, c[0x0][0x10] ;  /* 0x00000400000c7ab9 */ /* 0x000fe20000000800 */
[----:B------:R-:W-:Y:S01]  /*f330*/  ULEA.HI UR15, UR15, UR14, URZ, 0x6 ;  /* 0x0000000e0f0f7291 */ /* 0x000fe2000f8f303f */
[----:B------:R-:W-:Y:S01]  /*f340*/  UMOV UR22, 0x5 ;  /* 0x0000000500167882 */ /* 0x000fe20000000000 */
[----:B------:R-:W-:-:S02]  /*f350*/  ULOP3.LUT UR29, UR13, 0x2, URZ, 0xfc, !UPT ;  /* 0x000000020d1d7892 */ /* 0x000fc4000f8efc3f */
[----:B------:R-:W-:Y:S02]  /*f360*/  USHF.R.S32.HI UR19, URZ, 0x6, UR15 ;  /* 0x000000063f137899 */ /* 0x000fe4000801140f */
[----:B0-----:R-:W-:Y:S02]  /*f370*/  ULOP3.LUT UR10, UR8, 0x1, URZ, 0xc0, !UPT ;  /* 0x00000001080a7892 */ /* 0x001fe4000f8ec03f */
[----:B------:R-:W-:Y:S02]  /*f380*/  USHF.R.U32.HI UR30, URZ, 0x1, UR8 ;  /* 0x000000013f1e7899 */ /* 0x000fe40008011608 */
[----:B------:R-:W-:Y:S02]  /*f390*/  USHF.L.U32 UR6, UR8, 0x7, URZ ;  /* 0x0000000708067899 */ /* 0x000fe4000800063f */
[----:B------:R-:W-:Y:S02]  /*f3a0*/  USHF.L.U32 UR7, UR8, 0xd, URZ ;  /* 0x0000000d08077899 */ /* 0x000fe4000800063f */
[----:B------:R-:W-:-:S02]  /*f3b0*/  ULOP3.LUT UR8, UR8, 0xfffffffe, URZ, 0xc0, !UPT ;  /* 0xfffffffe08087892 */ /* 0x000fc4000f8ec03f */
[----:B------:R-:W-:Y:S02]  /*f3c0*/  UISETP.GT.U32.AND UP0, UPT, UR10, 0xffff, UPT ;  /* 0x0000ffff0a00788c */ /* 0x000fe4000bf04070 */
[----:B------:R-:W-:Y:S02]  /*f3d0*/  USHF.L.U32 UR20, UR16, UR8, URZ ;  /* 0x0000000810147299 */ /* 0x000fe4000800063f */
[----:B------:R-:W-:Y:S02]  /*f3e0*/  ULOP3.LUT UR11, UR8, 0x1, URZ, 0xfc, !UPT ;  /* 0x00000001080b7892 */ /* 0x000fe4000f8efc3f */
[----:B------:R-:W-:Y:S02]  /*f3f0*/  UIMAD.WIDE.U32 UR8, UR9, UR12, URZ ;  /* 0x0000000c090872a5 */ /* 0x000fe4000f8e003f */
[----:B------:R-:W-:Y:S01]  /*f400*/  USEL UR10, UR10, 0xffff, !UP0 ;  /* 0x0000ffff0a0a7887 */ /* 0x000fe2000c000000 */
[----:B------:R-:W-:Y:S01]  /*f410*/  ULDC UR12, c[0x0][0x14] ;  /* 0x00000500000c7ab9 */ /* 0x000fe20000000800 */
[----:B------:R-:W-:-:S02]  /*f420*/  USHF.L.U32 UR11, UR16, UR11, URZ ;  /* 0x0000000b100b7299 */ /* 0x000fc4000800063f */
[----:B------:R-:W-:Y:S02]  /*f430*/  UIMAD.WIDE.U32 UR24, UR8, UR12, URZ ;  /* 0x0000000c081872a5 */ /* 0x000fe4000f8e003f */
[----:B------:R-:W-:Y:S02]  /*f440*/  UIMAD UR21, UR9, UR12, URZ ;  /* 0x0000000c091572a4 */ /* 0x000fe4000f8e023f */
[----:B------:R-:W-:Y:S02]  /*f450*/  ULOP3.LUT UR10, UR10, 0xffff, URZ, 0xc0, !UPT ;  /* 0x0000ffff0a0a7892 */ /* 0x000fe4000f8ec03f */
[----:B------:R-:W-:Y:S02]  /*f460*/  ULOP3.LUT UR6, UR6, 0x80, URZ, 0xc0, !UPT ;  /* 0x0000008006067892 */ /* 0x000fe4000f8ec03f */
[----:B------:R-:W-:Y:S02]  /*f470*/  ULOP3.LUT UR7, UR7, 0x2000, URZ, 0xc0, !UPT ;  /* 0x0000200007077892 */ /* 0x000fe4000f8ec03f */
[----:B------:R-:W-:-:S02]  /*f480*/  ULOP3.LUT UR18, URZ, UR18, URZ, 0x33, !UPT ;  /* 0x000000123f127292 */ /* 0x000fc4000f8e333f */
[----:B------:R-:W-:Y:S02]  /*f490*/  ULOP3.LUT UR20, UR20, UR11, URZ, 0xfc, !UPT ;  /* 0x0000000b14147292 */ /* 0x000fe4000f8efc3f */
[----:B------:R-:W-:Y:S02]  /*f4a0*/  UIADD3 UR21, UR25, UR21, URZ ;  /* 0x0000001519157290 */ /* 0x000fe4000fffe03f */
[----:B------:R-:W-:Y:S02]  /*f4b0*/  USHF.L.U32 UR22, UR22, UR10, URZ ;  /* 0x0000000a16167299 */ /* 0x000fe4000800063f */
[----:B------:R-:W-:Y:S01]  /*f4c0*/  UIADD3 UR31, UR19, 0x1, URZ ;  /* 0x00000001131f7890 */ /* 0x000fe2000fffe03f */
[----:B------:R-:W-:-:S11]  /*f4d0*/  ULDC.64 UR32, c[0x0][0x198] ;  /* 0x0000660000207ab9 */ /* 0x000fd60000000a00 */
.L_x_312:
[----:B------:R-:W-:-:S03]  /*f4e0*/  UMOV UR8, 0xffffffff ;  /* 0xffffffff00087882 */ /* 0x000fc60000000000 */
[----:B------:R-:W-:Y:S05]  /*f4f0*/  BRA.DIV UR8, `(.L_x_302) ;  /* 0x0000000e08e47947 */ /* 0x000fea000b800000 */
[----:B------:R-:W-:-:S13]  /*f500*/  ELECT P0, URZ, PT ;  /* 0x00000000003f782f */ /* 0x000fda0003800000 */
.L_x_323:
[----:B------:R-:W0:Y:S01]  /*f510*/  LDC R2, c[0x0][0x28c] ;  /* 0x0000a300ff027b82 */ /* 0x000e220000000800 */
[----:B------:R-:W-:Y:S01]  /*f520*/  BSSY B1, `(.L_x_303) ;  /* 0x000003d000017945 */ /* 0x000fe20003800000 */
[----:B0-----:R-:W-:-:S13]  /*f530*/  ISETP.LT.OR P0, PT, R2, 0x1, !P0 ;  /* 0x000000010200780c */ /* 0x001fda0004701670 */
[----:B------:R-:W-:Y:S05]  /*f540*/  @P0 BRA `(.L_x_304) ;  /* 0x0000000000e80947 */ /* 0x000fea0003800000 */
[----:B------:R-:W-:Y:S01]  /*f550*/  LEA R5, R5, UR30, 0x1 ;  /* 0x0000001e05057c11 */ /* 0x000fe2000f8e08ff */
[----:B------:R-:W-:Y:S01]  /*f560*/  IMAD.MOV.U32 R13, RZ, RZ, RZ ;  /* 0x000000ffff0d7224 */ /* 0x000fe200078e00ff */
[----:B------:R-:W-:Y:S01]  /*f570*/  LEA R7, R7, UR6, 0x8 ;  /* 0x0000000607077c11 */ /* 0x000fe2000f8e40ff */
[----:B------:R-:W-:Y:S02]  /*f580*/  IMAD.U32 R14, RZ, RZ, UR31 ;  /* 0x0000001fff0e7e24 */ /* 0x000fe4000f8e00ff */
[----:B------:R-:W-:Y:S02]  /*f590*/  IMAD.MOV.U32 R2, RZ, RZ, R0 ;  /* 0x000000ffff027224 */ /* 0x000fe400078e0000 */
[----:B------:R-:W-:Y:S02]  /*f5a0*/  IMAD.MOV.U32 R3, RZ, RZ, R8 ;  /* 0x000000ffff037224 */ /* 0x000fe400078e0008 */
[----:B------:R-:W-:-:S07]  /*f5b0*/  IMAD.SHL.U32 R10, R5, 0x40, RZ ;  /* 0x00000040050a7824 */ /* 0x000fce00078e00ff */
.L_x_307:
[----:B------:R-:W0:Y:S01]  /*f5c0*/  S2R R5, SR_CgaCtaId ;  /* 0x0000000000057919 */ /* 0x000e220000008800 */
[----:B------:R-:W-:Y:S01]  /*f5d0*/  MOV R4, 0x400 ;  /* 0x0000040000047802 */ /* 0x000fe20000000f00 */
[----:B------:R-:W1:Y:S03]  /*f5e0*/  S2R R15, SR_TID.X ;  /* 0x00000000000f7919 */ /* 0x000e660000002100 */
[----:B0-----:R-:W-:Y:S02]  /*f5f0*/  LEA R12, R5, R4, 0x18 ;  /* 0x00000004050c7211 */ /* 0x001fe400078ec0ff */
[----:B------:R-:W-:Y:S02]  /*f600*/  SHF.L.U32 R4, R2, 0x1f, RZ ;  /* 0x0000001f02047819 */ /* 0x000fe400000006ff */
[----:B-1----:R-:W-:Y:S01]  /*f610*/  LOP3.LUT P1, RZ, R15, 0x7f, RZ, 0xc0, !PT ;  /* 0x0000007f0fff7812 */ /* 0x002fe2000782c0ff */
[----:B------:R-:W-:-:S04]  /*f620*/  IMAD R11, R3, 0x8, R12 ;  /* 0x00000008030b7824 */ /* 0x000fc800078e020c */
[----:B------:R-:W0:Y:S08]  /*f630*/  SYNCS.PHASECHK.TRANS64.TRYWAIT P0, [R11+URZ+0x20], R4 ;  /* 0x000020040b0075a7 */ /* 0x000e30000800017f */
[----:B------:R-:W1:Y:S01]  /*f640*/  @!P1 LDC R5, c[0x0][0x500] ;  /* 0x00014000ff059b82 */ /* 0x000e620000000800 */
[----:B0-----:R-:W-:Y:S05]  /*f650*/  @!P0 BRA `(.L_x_305) ;  /* 0x0000000c00ac8947 */ /* 0x001fea0003800000 */
.L_x_324:
[----:B------:R-:W-:Y:S01]  /*f660*/  UPRMT UR8, UR29, 0x9910, URZ ;  /* 0x000099101d087896 */ /* 0x000fe2000800003f */
[----:B-1----:R1:W-:Y:S03]  /*f670*/  @!P1 SYNCS.ARRIVE.TRANS64 RZ, [R11+URZ], R5 ;  /* 0x000000050bff99a7 */ /* 0x0023e6000800003f */
[----:B------:R-:W-:-:S06]  /*f680*/  UISETP.NE.AND UP0, UPT, UR8, 0x2, UPT ;  /* 0x000000020800788c */ /* 0x000fcc000bf05270 */
[----:B------:R-:W-:-:S13]  /*f690*/  PLOP3.LUT P0, PT, PT, PT, UP0, 0x80, 0x0 ;  /* 0x000000000000781c */ /* 0x000fda0003f0f008 */
[----:B-1----:R-:W-:Y:S05]  /*f6a0*/  @P0 BRA `(.L_x_306) ;  /* 0x0000000000040947 */ /* 0x002fea0003800000 */
[----:B------:R-:W-:Y:S01]  /*f6b0*/  BPT.TRAP 0x1 ;  /* 0x000000040000795c */ /* 0x000fe20000300000 */
.L_x_306:
[C---:B0-----:R-:W-:Y:S01]  /*f6c0*/  LEA R4, R3.reuse, UR30, 0x1 ;  /* 0x0000001e03047c11 */ /* 0x041fe2000f8e08ff */
[----:B------:R-:W-:Y:S01]  /*f6d0*/  VIADD R14, R14, 0xffffffff ;  /* 0xffffffff0e0e7836 */ /* 0x000fe20000000000 */
[----:B------:R-:W-:Y:S01]  /*f6e0*/  R2UR UR11, R3 ;  /* 0x00000000030b72ca */ /* 0x000fe200000e0000 */
[----:B------:R-:W-:Y:S01]  /*f6f0*/  UIADD3 UR14, UP0, UR32, 0xf0, URZ ;  /* 0x000000f0200e7890 */ /* 0x000fe2000ff1e03f */
[----:B------:R-:W-:Y:S01]  /*f700*/  R2UR UR26, R12 ;  /* 0x000000000c1a72ca */ /* 0x000fe200000e0000 */
[----:B------:R-:W-:Y:S01]  /*f710*/  IMAD.U32 R4, R4, 0x1000, R12 ;  /* 0x0000100004047824 */ /* 0x000fe200078e000c */
[----:B------:R-:W-:Y:S01]  /*f720*/  R2UR UR27, R10 ;  /* 0x000000000a1b72ca */ /* 0x000fe200000e0000 */
[----:B------:R-:W-:Y:S01]  /*f730*/  UIADD3 UR34, UP1, UR32, 0x1f0, URZ ;  /* 0x000001f020227890 */ /* 0x000fe2000ff3e03f */
[----:B------:R-:W-:Y:S01]  /*f740*/  R2UR UR9, R11 ;  /* 0x000000000b0972ca */ /* 0x000fe200000e0000 */
[----:B------:R-:W-:Y:S01]  /*f750*/  UIADD3.X UR15, URZ, UR33, URZ, UP0, !UPT ;  /* 0x000000213f0f7290 */ /* 0x000fe200087fe43f */
[----:B------:R-:W-:Y:S01]  /*f760*/  R2UR UR8, R4 ;  /* 0x00000000040872ca */ /* 0x000fe200000e0000 */
[----:B------:R-:W-:Y:S01]  /*f770*/  UPRMT UR23, URZ, 0x5410, UR22 ;  /* 0x000054103f177896 */ /* 0x000fe20008000016 */
[----:B------:R-:W-:Y:S01]  /*f780*/  R2UR UR10, R13 ;  /* 0x000000000d0a72ca */ /* 0x000fe200000e0000 */
[----:B------:R-:W-:Y:S01]  /*f790*/  VIADD R3, R3, 0x1 ;  /* 0x0000000103037836 */ /* 0x000fe20000000000 */
[----:B------:R-:W-:Y:S01]  /*f7a0*/  R2UR UR12, R6 ;  /* 0x00000000060c72ca */ /* 0x000fe200000e0000 */
[----:B------:R-:W-:Y:S01]  /*f7b0*/  ULEA UR11, UR11, UR7, 0xe ;  /* 0x000000070b0b7291 */ /* 0x000fe2000f8e703f */
[----:B------:R-:W-:Y:S01]  /*f7c0*/  R2UR UR28, R7 ;  /* 0x00000000071c72ca */ /* 0x000fe200000e0000 */
[----:B------:R-:W-:Y:S01]  /*f7d0*/  UPRMT UR36, URZ, 0x5410, UR20 ;  /* 0x000054103f247896 */ /* 0x000fe20008000014 */
[----:B------:R-:W-:Y:S01]  /*f7e0*/  ISETP.GT.AND P1, PT, R14, 0x1, PT ;  /* 0x000000010e00780c */ /* 0x000fe20003f24270 */
[----:B------:R-:W-:Y:S01]  /*f7f0*/  UIADD3 UR26, UR26, 0x8100, UR11 ;  /* 0x000081001a1a7890 */ /* 0x000fe2000fffe00b */
[----:B------:R-:W-:Y:S01]  /*f800*/  ISETP.NE.AND P0, PT, R3, 0x4, PT ;  /* 0x000000040300780c */ /* 0x000fe20003f05270 */
[----:B------:R-:W-:Y:S01]  /*f810*/  UIADD3.X UR35, URZ, UR33, URZ, UP1, !UPT ;  /* 0x000000213f237290 */ /* 0x000fe20008ffe43f */
[----:B------:R-:W-:Y:S01]  /*f820*/  VIADD R13, R13, 0x40 ;  /* 0x000000400d0d7836 */ /* 0x000fe20000000000 */
[----:B------:R-:W-:Y:S01]  /*f830*/  UIADD3 UR8, UR8, 0x100, URZ ;  /* 0x0000010008087890 */ /* 0x000fe2000fffe03f */
[----:B------:R-:W-:Y:S01]  /*f840*/  SEL R5, RZ, 0x1, P0 ;  /* 0x00000001ff057807 */ /* 0x000fe20000000000 */
[----:B------:R-:W-:Y:S01]  /*f850*/  UMOV UR16, 0x0 ;  /* 0x0000000000107882 */ /* 0x000fe20000000000 */
[----:B------:R-:W-:Y:S01]  /*f860*/  UMOV UR17, 0x10000000 ;  /* 0x1000000000117882 */ /* 0x000fe20000000000 */
[----:B------:R-:W-:Y:S01]  /*f870*/  UMOV UR11, UR27 ;  /* 0x0000001b000b7c82 */ /* 0x000fe20008000000 */
[----:B------:R-:W-:-:S02]  /*f880*/  LOP3.LUT R2, R2, R5, RZ, 0x3c, !PT ;  /* 0x0000000502027212 */ /* 0x000fc400078e3cff */
[----:B------:R-:W-:Y:S02]  /*f890*/  SEL R3, R3, RZ, P0 ;  /* 0x000000ff03037207 */ /* 0x000fe40000000000 */
[----:B------:R0:W-:Y:S02]  /*f8a0*/  UTMALDG.3D.MULTICAST [UR8], [UR14], UR23, desc[UR16] ;  /* 0x000010080e0073b4 */ /* 0x0001e40008011817 */
[----:B0-----:R-:W-:Y:S01]  /*f8b0*/  UMOV UR8, UR26 ;  /* 0x0000001a00087c82 */ /* 0x001fe20008000000 */
[----:B------:R-:W-:Y:S02]  /*f8c0*/  UMOV UR11, UR28 ;  /* 0x0000001c000b7c82 */ /* 0x000fe40008000000 */
[----:B------:R0:W-:Y:S02]  /*f8d0*/  UTMALDG.3D.MULTICAST [UR8], [UR34], UR36, desc[UR16] ;  /* 0x00001008220073b4 */ /* 0x0001e40008011824 */
[----:B0-----:R-:W-:Y:S05]  /*f8e0*/  @P1 BRA `(.L_x_307) ;  /* 0xfffffffc00341947 */ /* 0x001fea000383ffff */
.L_x_304:
[----:B------:R-:W-:Y:S05]  /*f8f0*/  BSYNC B1 ;  /* 0x0000000000017941 */ /* 0x000fea0003800000 */
.L_x_303:
[----:B------:R-:W2:Y:S01]  /*f900*/  LDL.LU R15, [R1+0x80] ;  /* 0x00008000010f7983 */ /* 0x000ea20000300800 */
[----:B------:R-:W-:Y:S01]  /*f910*/  LOP3.LUT P3, RZ, R9, 0xff, RZ, 0xc0, !PT ;  /* 0x000000ff09ff7812 */ /* 0x000fe2000786c0ff */
[----:B------:R-:W-:Y:S01]  /*f920*/  VIADD R8, R8, UR19 ;  /* 0x0000001308087c36 */ /* 0x000fe20008000000 */
[----:B------:R-:W-:Y:S01]  /*f930*/  ULDC.64 UR8, c[0x0][0x650] ;  /* 0x0001940000087ab9 */ /* 0x000fe20000000a00 */
[----:B------:R-:W3:Y:S01]  /*f940*/  LDL.LU R12, [R1+0x84] ;  /* 0x00008400010c7983 */ /* 0x000ee20000300800 */
[----:B------:R-:W-:Y:S01]  /*f950*/  IMAD.U32 R5, RZ, RZ, UR19 ;  /* 0x00000013ff057e24 */ /* 0x000fe2000f8e00ff */
[----:B------:R-:W-:Y:S01]  /*f960*/  BSSY B1, `(.L_x_308) ;  /* 0x0000070000017945 */ /* 0x000fe20003800000 */
[----:B------:R-:W-:Y:S01]  /*f970*/  ISETP.GT.U32.AND P0, PT, R8, 0x3, PT ;  /* 0x000000030800780c */ /* 0x000fe20003f04070 */
[----:B------:R-:W-:Y:S01]  /*f980*/  IMAD.MOV.U32 R7, RZ, RZ, -0x1 ;  /* 0xffffffffff077424 */ /* 0x000fe200078e00ff */
[----:B------:R-:W-:Y:S01]  /*f990*/  SHF.R.U32.HI R2, RZ, 0x2, R8 ;  /* 0x00000002ff027819 */ /* 0x000fe20000011608 */
[----:B------:R-:W-:Y:S01]  /*f9a0*/  IMAD.MOV.U32 R6, RZ, RZ, -0x1 ;  /* 0xffffffffff067424 */ /* 0x000fe200078e00ff */
[----:B------:R-:W-:Y:S01]  /*f9b0*/  ISETP.LT.U32.AND P0, PT, R5, 0x4, P0 ;  /* 0x000000040500780c */ /* 0x000fe20000701070 */
[----:B------:R-:W-:Y:S01]  /*f9c0*/  IMAD.MOV.U32 R5, RZ, RZ, -0x1 ;  /* 0xffffffffff057424 */ /* 0x000fe200078e00ff */
[----:B------:R-:W-:Y:S01]  /*f9d0*/  LOP3.LUT R2, R2, 0x1, RZ, 0xc0, !PT ;  /* 0x0000000102027812 */ /* 0x000fe200078ec0ff */
[----:B------:R-:W0:Y:S01]  /*f9e0*/  @P3 S2R R4, SR_CgaCtaId ;  /* 0x0000000000043919 */ /* 0x000e220000008800 */
[----:B------:R-:W-:-:S02]  /*f9f0*/  @P3 MOV R3, 0x400 ;  /* 0x0000040000033802 */ /* 0x000fc40000000f00 */
[----:B------:R-:W-:Y:S01]  /*fa00*/  ISETP.NE.U32.AND P1, PT, R2, 0x1, PT ;  /* 0x000000010200780c */ /* 0x000fe20003f25070 */
[----:B------:R-:W-:Y:S01]  /*fa10*/  IMAD.U32 R2, RZ, RZ, UR19 ;  /* 0x00000013ff027e24 */ /* 0x000fe2000f8e00ff */
[----:B------:R-:W-:Y:S02]  /*fa20*/  LOP3.LUT R8, R8, 0x3, RZ, 0xc0, !PT ;  /* 0x0000000308087812 */ /* 0x000fe400078ec0ff */
[----:B------:R-:W-:Y:S02]  /*fa30*/  PRMT R9, RZ, 0x7610, R9 ;  /* 0x00007610ff097816 */ /* 0x000fe40000000009 */
[----:B------:R-:W-:-:S04]  /*fa40*/  ISETP.GT.U32.AND P1, PT, R2, 0x3, !P1 ;  /* 0x000000030200780c */ /* 0x000fc80004f24070 */
[----:B------:R-:W-:Y:S02]  /*fa50*/  SEL R2, RZ, 0x1, !P1 ;  /* 0x00000001ff027807 */ /* 0x000fe40004800000 */
[----:B0-----:R-:W-:-:S04]  /*fa60*/  @P3 LEA R3, R4, R3, 0x18 ;  /* 0x0000000304033211 */ /* 0x001fc800078ec0ff */
[----:B------:R0:W-:Y:S02]  /*fa70*/  @P3 SYNCS.ARRIVE.TRANS64.A1T0 RZ, [R3+URZ+0x58], RZ ;  /* 0x000058ff03ff39a7 */ /* 0x0001e4000810003f */
[----:B0-----:R-:W-:-:S04]  /*fa80*/  SEL R3, RZ, 0x1, !P0 ;  /* 0x00000001ff037807 */ /* 0x001fc80004000000 */
[----:B------:R-:W-:Y:S02]  /*fa90*/  LOP3.LUT R0, R2, R0, R3, 0x96, !PT ;  /* 0x0000000002007212 */ /* 0x000fe400078e9603 */
[----:B------:R-:W-:Y:S02]  /*faa0*/  PRMT R2, RZ, 0x7610, R2 ;  /* 0x00007610ff027816 */ /* 0x000fe40000000002 */
[----:B---3--:R-:W-:-:S04]  /*fab0*/  IADD3 R12, P3, R12, UR24, RZ ;  /* 0x000000180c0c7c10 */ /* 0x008fc8000ff7e0ff */
[----:B--2---:R-:W-:Y:S01]  /*fac0*/  IADD3.X R15, R15, UR21, RZ, P3, !PT ;  /* 0x000000150f0f7c10 */ /* 0x004fe20009ffe4ff */
[----:B------:R0:W-:Y:S01]  /*fad0*/  STL [R1+0x84], R12 ;  /* 0x0000840c01007387 */ /* 0x0001e20000100800 */
[----:B------:R-:W-:-:S03]  /*fae0*/  ISETP.GE.U32.AND P3, PT, R12, UR8, PT ;  /* 0x000000080c007c0c */ /* 0x000fc6000bf66070 */
[----:B------:R0:W-:Y:S01]  /*faf0*/  STL [R1+0x80], R15 ;  /* 0x0000800f01007387 */ /* 0x0001e20000100800 */
[----:B------:R-:W-:-:S13]  /*fb00*/  ISETP.GE.U32.AND.EX P0, PT, R15, UR9, PT, P3 ;  /* 0x000000090f007c0c */ /* 0x000fda000bf06130 */
[----:B0-----:R-:W-:Y:S05]  /*fb10*/  @P0 BRA `(.L_x_309) ;  /* 0x0000000400500947 */ /* 0x001fea0003800000 */
[----:B------:R-:W-:Y:S01]  /*fb20*/  ULDC.64 UR8, c[0x0][0x628] ;  /* 0x00018a0000087ab9 */ /* 0x000fe20000000a00 */
[----:B------:R-:W0:Y:S01]  /*fb30*/  S2R R11, SR_CTAID.X ;  /* 0x00000000000b7919 */ /* 0x000e220000002500 */
[----:B------:R-:W-:Y:S01]  /*fb40*/  ISETP.NE.U32.AND P0, PT, RZ, UR8, PT ;  /* 0x00000008ff007c0c */ /* 0x000fe2000bf05070 */
[----:B------:R-:W-:Y:S01]  /*fb50*/  ULDC UR11, c[0x0][0x630] ;  /* 0x00018c00000b7ab9 */ /* 0x000fe20000000800 */
[----:B------:R-:W-:Y:S01]  /*fb60*/  IMAD.MOV.U32 R2, RZ, RZ, R12 ;  /* 0x000000ffff027224 */ /* 0x000fe200078e000c */
[----:B------:R-:W1:Y:S01]  /*fb70*/  S2R R10, SR_CTAID.Y ;  /* 0x00000000000a7919 */ /* 0x000e620000002600 */
[----:B------:R-:W-:Y:S01]  /*fb80*/  ISETP.NE.AND.EX P0, PT, RZ, UR9, PT, P0 ;  /* 0x00000009ff007c0c */ /* 0x000fe2000bf05300 */
[----:B------:R-:W-:-:S12]  /*fb90*/  IMAD.MOV.U32 R3, RZ, RZ, R15 ;  /* 0x000000ffff037224 */ /* 0x000fd800078e000f */
[----:B------:R-:W-:Y:S05]  /*fba0*/  @!P0 BRA `(.L_x_310) ;  /* 0x0000000000288947 */ /* 0x000fea0003800000 */
[----:B------:R-:W-:Y:S02]  /*fbb0*/  ULDC UR10, c[0x0][0x634] ;  /* 0x00018d00000a7ab9 */ /* 0x000fe40000000800 */
[----:B------:R-:W-:-:S05]  /*fbc0*/  IADD3 R7, P0, R12, UR10, RZ ;  /* 0x0000000a0c077c10 */ /* 0x000fca000ff1e0ff */
[----:B------:R-:W-:-:S04]  /*fbd0*/  IMAD.X R13, RZ, RZ, R15, P0 ;  /* 0x000000ffff0d7224 */ /* 0x000fc800000e060f */
[----:B------:R-:W-:-:S04]  /*fbe0*/  IMAD.WIDE.U32 R4, R13, UR8, RZ ;  /* 0x000000080d047c25 */ /* 0x000fc8000f8e00ff */
[----:B------:R-:W-:-:S04]  /*fbf0*/  IMAD.WIDE.U32 R4, P0, R7, UR9, R4 ;  /* 0x0000000907047c25 */ /* 0x000fc8000f800004 */
[----:B------:R-:W-:-:S04]  /*fc00*/  IMAD.WIDE.U32 R6, R7, UR8, RZ ;  /* 0x0000000807067c25 */ /* 0x000fc8000f8e00ff */
[----:B------:R-:W-:Y:S01]  /*fc10*/  IMAD.X R3, RZ, RZ, RZ, P0 ;  /* 0x000000ffff037224 */ /* 0x000fe200000e06ff */
[----:B------:R-:W-:Y:S01]  /*fc20*/  IADD3 RZ, P0, R7, R4, RZ ;  /* 0x0000000407ff7210 */ /* 0x000fe20007f1e0ff */
[----:B------:R-:W-:-:S04]  /*fc30*/  IMAD.MOV.U32 R2, RZ, RZ, R5 ;  /* 0x000000ffff027224 */ /* 0x000fc800078e0005 */
[----:B------:R-:W-:-:S08]  /*fc40*/  IMAD.WIDE.U32.X R2, R13, UR9, R2, P0 ;  /* 0x000000090d027c25 */ /* 0x000fd000080e0402 */
.L_x_310:
[--C-:B------:R-:W-:Y:S01]  /*fc50*/  SHF.R.U64 R6, R2, UR11, R3.reuse ;  /* 0x0000000b02067c19 */ /* 0x100fe20008001203 */
[----:B------:R-:W-:Y:S01]  /*fc60*/  ULDC.64 UR8, c[0x0][0x620] ;  /* 0x0001880000087ab9 */ /* 0x000fe20000000a00 */
[----:B------:R-:W-:Y:S01]  /*fc70*/  SHF.R.U32.HI R2, RZ, UR11, R3 ;  /* 0x0000000bff027c19 */ /* 0x000fe20008011603 */
[----:B------:R-:W-:Y:S01]  /*fc80*/  IMAD.MOV.U32 R3, RZ, RZ, R15 ;  /* 0x000000ffff037224 */ /* 0x000fe200078e000f */
[----:B------:R-:W-:Y:S01]  /*fc90*/  IADD3 R5, P0, RZ, -R6, RZ ;  /* 0x80000006ff057210 */ /* 0x000fe20007f1e0ff */
[----:B------:R-:W2:Y:S01]  /*fca0*/  LDC R16, c[0x0][0x144] ;  /* 0x00005100ff107b82 */ /* 0x000ea20000000800 */
[----:B0-----:R-:W-:Y:S01]  /*fcb0*/  I2FP.F32.U32 R7, R11 ;  /* 0x0000000b00077245 */ /* 0x001fe20000201000 */
[----:B------:R-:W-:Y:S01]  /*fcc0*/  ULDC.64 UR14, c[0x0][0x640] ;  /* 0x00019000000e7ab9 */ /* 0x000fe20000000a00 */
[----:B------:R-:W-:Y:S01]  /*fcd0*/  ULDC UR10, c[0x0][0x608] ;  /* 0x00018200000a7ab9 */ /* 0x000fe20000000800 */
[----:B------:R-:W-:Y:S01]  /*fce0*/  IMAD.X R2, RZ, RZ, ~R2, P0 ;  /* 0x000000ffff027224 */ /* 0x000fe200000e0e02 */
[----:B------:R-:W-:-:S03]  /*fcf0*/  ISETP.NE.U32.AND P0, PT, RZ, UR14, PT ;  /* 0x0000000eff007c0c */ /* 0x000fc6000bf05070 */
[----:B------:R-:W-:Y:S01]  /*fd00*/  IMAD R4, R2, UR8, RZ ;  /* 0x0000000802047c24 */ /* 0x000fe2000f8e02ff */
[----:B------:R-:W0:Y:S01]  /*fd10*/  LDC R13, c[0x0][0x148] ;  /* 0x00005200ff0d7b82 */ /* 0x000e220000000800 */
[----:B------:R-:W-:Y:S01]  /*fd20*/  IMAD.MOV.U32 R2, RZ, RZ, R12 ;  /* 0x000000ffff027224 */ /* 0x000fe200078e000c */
[----:B------:R-:W-:-:S03]  /*fd30*/  ISETP.NE.AND.EX P0, PT, RZ, UR15, PT, P0 ;  /* 0x0000000fff007c0c */ /* 0x000fc6000bf05300 */
[----:B------:R-:W-:Y:S01]  /*fd40*/  IMAD.WIDE.U32 R2, R5, UR8, R2 ;  /* 0x0000000805027c25 */ /* 0x000fe2000f8e0002 */
[----:B------:R-:W-:-:S03]  /*fd50*/  ULDC UR8, c[0x0][0x150] ;  /* 0x0000540000087ab9 */ /* 0x000fc60000000800 */
[----:B------:R-:W-:Y:S02]  /*fd60*/  IMAD R5, R5, UR9, R4 ;  /* 0x0000000905057c24 */ /* 0x000fe4000f8e0204 */
[----:B------:R-:W-:Y:S01]  /*fd70*/  FMUL R4, R7, UR8 ;  /* 0x0000000807047c20 */ /* 0x000fe20008400000 */
[----:B------:R-:W-:Y:S01]  /*fd80*/  ULDC UR8, c[0x0][0x618] ;  /* 0x0001860000087ab9 */ /* 0x000fe20000000800 */
[----:B------:R-:W-:Y:S01]  /*fd90*/  ULDC UR9, c[0x0][0x154] ;  /* 0x0000550000097ab9 */ /* 0x000fe20000000800 */
[----:B------:R-:W-:-:S03]  /*fda0*/  IMAD.IADD R3, R3, 0x1, R5 ;  /* 0x0000000103037824 */ /* 0x000fc600078e0205 */
[----:B------:R-:W3:Y:S02]  /*fdb0*/  F2I.U32.TRUNC.NTZ R4, R4 ;  /* 0x0000000400047305 */ /* 0x000ee4000020f000 */
[----:B------:R-:W-:Y:S02]  /*fdc0*/  SHF.R.U64 R7, R2, UR8, R3 ;  /* 0x0000000802077c19 */ /* 0x000fe40008001203 */
[----:B-1----:R-:W-:-:S05]  /*fdd0*/  I2FP.F32.U32 R2, R10 ;  /* 0x0000000a00027245 */ /* 0x002fca0000201000 */
[----:B------:R-:W-:Y:S01]  /*fde0*/  FMUL R5, R2, UR9 ;  /* 0x0000000902057c20 */ /* 0x000fe20008400000 */
[----:B------:R-:W-:Y:S01]  /*fdf0*/  SHF.R.U32.HI R2, RZ, UR8, R3 ;  /* 0x00000008ff027c19 */ /* 0x000fe20008011603 */
[----:B------:R-:W-:Y:S02]  /*fe00*/  ULDC UR8, c[0x0][0x658] ;  /* 0x0001960000087ab9 */ /* 0x000fe40000000800 */
[----:B------:R1:W4:Y:S01]  /*fe10*/  F2I.U32.TRUNC.NTZ R15, R5 ;  /* 0x00000005000f7305 */ /* 0x000322000020f000 */
[--C-:B------:R-:W-:Y:S02]  /*fe20*/  SHF.R.U64 R14, R7, UR10, R2.reuse ;  /* 0x0000000a070e7c19 */ /* 0x100fe40008001202 */
[----:B------:R-:W-:Y:S01]  /*fe30*/  SHF.R.U32.HI R3, RZ, UR10, R2 ;  /* 0x0000000aff037c19 */ /* 0x000fe20008011602 */
[----:B---3--:R-:W-:-:S03]  /*fe40*/  IMAD.MOV R2, RZ, RZ, -R4 ;  /* 0x000000ffff027224 */ /* 0x008fc600078e0a04 */
[----:B------:R-:W-:Y:S01]  /*fe50*/  SHF.R.U64 R12, R14, UR8, R3 ;  /* 0x000000080e0c7c19 */ /* 0x000fe20008001203 */
[----:B--2---:R-:W-:Y:S01]  /*fe60*/  IMAD R17, R16, R2, R11 ;  /* 0x0000000210117224 */ /* 0x004fe200078e020b */
[----:B------:R-:W-:-:S03]  /*fe70*/  SHF.R.U32.HI R4, RZ, UR8, R3 ;  /* 0x00000008ff047c19 */ /* 0x000fc60008011603 */
[----:B------:R-:W-:Y:S02]  /*fe80*/  IMAD.MOV.U32 R2, RZ, RZ, R12 ;  /* 0x000000ffff027224 */ /* 0x000fe400078e000c */
[----:B------:R-:W-:Y:S01]  /*fe90*/  IMAD.MOV.U32 R3, RZ, RZ, R4 ;  /* 0x000000ffff037224 */ /* 0x000fe200078e0004 */
[----:B-1--4-:R-:W-:Y:S06]  /*fea0*/  @!P0 BRA `(.L_x_311) ;  /* 0x0000000000288947 */ /* 0x012fec0003800000 */
[----:B------:R-:W-:Y:S02]  /*feb0*/  ULDC UR8, c[0x0][0x64c] ;  /* 0x0001930000087ab9 */ /* 0x000fe40000000800 */
[----:B------:R-:W-:-:S05]  /*fec0*/  IADD3 R3, P0, R12, UR8, RZ ;  /* 0x000000080c037c10 */ /* 0x000fca000ff1e0ff */
[----:B------:R-:W-:-:S04]  /*fed0*/  IMAD.X R11, RZ, RZ, R4, P0 ;  /* 0x000000ffff0b7224 */ /* 0x000fc800000e0604 */
[----:B------:R-:W-:-:S04]  /*fee0*/  IMAD.WIDE.U32 R4, R11, UR14, RZ ;  /* 0x0000000e0b047c25 */ /* 0x000fc8000f8e00ff */
[----:B------:R-:W-:-:S04]  /*fef0*/  IMAD.WIDE.U32 R4, P0, R3, UR15, R4 ;  /* 0x0000000f03047c25 */ /* 0x000fc8000f800004 */
[----:B------:R-:W-:-:S04]  /*ff00*/  IMAD.WIDE.U32 R2, R3, UR14, RZ ;  /* 0x0000000e03027c25 */ /* 0x000fc8000f8e00ff */
[----:B------:R-:W-:Y:S01]  /*ff10*/  IMAD.MOV.U32 R2, RZ, RZ, R5 ;  /* 0x000000ffff027224 */ /* 0x000fe200078e0005 */
[----:B------:R-:W-:Y:S01]  /*ff20*/  IADD3 RZ, P1, R3, R4, RZ ;  /* 0x0000000403ff7210 */ /* 0x000fe20007f3e0ff */
[----:B------:R-:W-:-:S04]  /*ff30*/  IMAD.X R3, RZ, RZ, RZ, P0 ;  /* 0x000000ffff037224 */ /* 0x000fc800000e06ff */
[----:B------:R-:W-:-:S08]  /*ff40*/  IMAD.WIDE.U32.X R2, R11, UR15, R2, P1 ;  /* 0x0000000f0b027c25 */ /* 0x000fd000088e0402 */
.L_x_311:
[----:B------:R-:W-:Y:S01]  /*ff50*/  ULDC UR8, c[0x0][0x648] ;  /* 0x0001920000087ab9 */ /* 0x000fe20000000800 */
[----:B------:R-:W-:Y:S01]  /*ff60*/  IMAD.MOV R15, RZ, RZ, -R15 ;  /* 0x000000ffff0f7224 */ /* 0x000fe200078e0a0f */
[----:B------:R-:W-:Y:S01]  /*ff70*/  SHF.R.U64 R3, R2, UR8, R3 ;  /* 0x0000000802037c19 */ /* 0x000fe20008001203 */
[----:B------:R-:W-:Y:S01]  /*ff80*/  ULDC UR8, c[0x0][0x638] ;  /* 0x00018e0000087ab9 */ /* 0x000fe20000000800 */
[----:B------:R-:W-:Y:S01]  /*ff90*/  LOP3.LUT R2, R14, UR18, RZ, 0xc0, !PT ;  /* 0x000000120e027c12 */ /* 0x000fe2000f8ec0ff */
[----:B0-----:R-:W-:Y:S01]  /*ffa0*/  @P2 IMAD R17, R13, R15, R10 ;  /* 0x0000000f0d112224 */ /* 0x001fe200078e020a */
[----:B------:R-:W-:Y:S01]  /*ffb0*/  LOP3.LUT R7, R7, UR4, RZ, 0xc0, !PT ;  /* 0x0000000407077c12 */ /* 0x000fe2000f8ec0ff */
[----:B------:R-:W-:Y:S01]  /*ffc0*/  IMAD.MOV R5, RZ, RZ, -R3 ;  /* 0x000000ffff057224 */ /* 0x000fe200078e0a03 */
[----:B------:R-:W-:Y:S01]  /*ffd0*/  ULDC UR9, c[0x0][0x610] ;  /* 0x0001840000097ab9 */ /* 0x000fe20000000800 */
[----:B------:R-:W-:Y:S02]  /*ffe0*/  IMAD R2, R3, UR5, R2 ;  /* 0x0000000503027c24 */ /* 0x000fe4000f8e0202 */
[----:B------:R-:W-:Y:S01]  /*fff0*/  IMAD R12, R5, UR8, R12 ;  /* 0x00000008050c7c24 */ /* 0x000fe2000f8e020c */
[----:B------:R-:W-:Y:S01]  /*10000*/  ULDC UR8, c[0x0][0x600] ;  /* 0x0001800000087ab9 */ /* 0x000fe20000000800 */
[----:B------:R-:W-:-:S02]  /*10010*/  IMAD R5, R2, UR9, R17 ;  /* 0x0000000902057c24 */ /* 0x000fc4000f8e0211 */
[----:B------:R-:W-:Y:S02]  /*10020*/  IMAD R12, R12, UR8, R7 ;  /* 0x000000080c0c7c24 */ /* 0x000fe4000f8e0207 */
[----:B------:R-:W-:-:S03]  /*10030*/  IMAD.MOV.U32 R2, RZ, RZ, 0x1 ;  /* 0x00000001ff027424 */ /* 0x000fc600078e00ff */
[----:B------:R-:W-:Y:S02]  /*10040*/  SEL R7, R12, R5, !P2 ;  /* 0x000000050c077207 */ /* 0x000fe40005000000 */
[----:B------:R-:W-:-:S07]  /*10050*/  SEL R5, R5, R12, !P2 ;  /* 0x0000000c05057207 */ /* 0x000fce0005000000 */
.L_x_309:
[----:B------:R-:W-:Y:S05]  /*10060*/  BSYNC B1 ;  /* 0x0000000000017941 */ /* 0x000fea0003800000 */
.L_x_308:
[----:B------:R-:W-:-:S13]  /*10070*/  LOP3.LUT P0, RZ, R2, 0xff, RZ, 0xc0, !PT ;  /* 0x000000ff02ff7812 */ /* 0x000fda000780c0ff */
[----:B------:R-:W-:Y:S05]  /*10080*/  @P0 BRA `(.L_x_312) ;  /* 0xfffffff400140947 */ /* 0x000fea000383ffff */
[----:B------:R-:W-:Y:S05]  /*10090*/  BSYNC B0 ;  /* 0x0000000000007941 */ /* 0x000fea0003800000 */
.L_x_301:
[----:B------:R-:W-:-:S03]  /*100a0*/  UMOV UR8, 0xffffffff ;  /* 0xffffffff00087882 */ /* 0x000fc60000000000 */
[----:B------:R-:W-:Y:S05]  /*100b0*/  BRA.DIV UR8, `(.L_x_313) ;  /* 0x0000000608287947 */ /* 0x000fea000b800000 */
[----:B------:R-:W-:-:S13]  /*100c0*/  ELECT P0, URZ, PT ;  /* 0x00000000003f782f */ /* 0x000fda0003800000 */
.L_x_327:
[----:B------:R-:W-:Y:S04]  /*100d0*/  BSSY B0, `(.L_x_314) ;  /* 0x000002c000007945 */ /* 0x000fe80003800000 */
[----:B------:R-:W-:Y:S05]  /*100e0*/  @!P0 BRA `(.L_x_315) ;  /* 0x0000000000a88947 */ /* 0x000fea0003800000 */
[----:B------:R-:W-:-:S04]  /*100f0*/  ULOP3.LUT UR8, UR13, 0x2, URZ, 0xfc, !UPT ;  /* 0x000000020d087892 */ /* 0x000fc8000f8efc3f */
[----:B------:R-:W-:-:S06]  /*10100*/  UISETP.NE.AND UP0, UPT, UR8, 0x3, UPT ;  /* 0x000000030800788c */ /* 0x000fcc000bf05270 */
[----:B------:R-:W-:-:S13]  /*10110*/  PLOP3.LUT P0, PT, PT, PT, UP0, 0x80, 0x0 ;  /* 0x000000000000781c */ /* 0x000fda0003f0f008 */
[----:B------:R-:W-:Y:S05]  /*10120*/  @!P0 BRA `(.L_x_316) ;  /* 0x0000000000048947 */ /* 0x000fea0003800000 */
[----:B------:R-:W-:Y:S01]  /*10130*/  BPT.TRAP 0x1 ;  /* 0x000000040000795c */ /* 0x000fe20000300000 */
.L_x_316:
[----:B------:R-:W0:Y:S01]  /*10140*/  S2R R3, SR_CgaCtaId ;  /* 0x0000000000037919 */ /* 0x000e220000008800 */
[----:B------:R-:W-:-:S04]  /*10150*/  MOV R2, 0x400 ;  /* 0x0000040000027802 */ /* 0x000fc80000000f00 */
[----:B0-----:R-:W-:Y:S02]  /*10160*/  LEA R3, R3, R2, 0x18 ;  /* 0x0000000203037211 */ /* 0x001fe400078ec0ff */
[----:B------:R-:W-:-:S03]  /*10170*/  SHF.L.U32 R2, R0, 0x1f, RZ ;  /* 0x0000001f00027819 */ /* 0x000fc600000006ff */
[----:B------:R-:W-:-:S04]  /*10180*/  VIADD R3, R3, 0x20 ;  /* 0x0000002003037836 */ /* 0x000fc80000000000 */
[C---:B------:R-:W-:Y:S02]  /*10190*/  IMAD R7, R8.reuse, 0x8, R3 ;  /* 0x0000000808077824 */ /* 0x040fe400078e0203 */
[----:B------:R-:W-:Y:S02]  /*101a0*/  VIADD R8, R8, 0x1 ;  /* 0x0000000108087836 */ /* 0x000fe40000000000 */
[----:B------:R-:W0:Y:S03]  /*101b0*/  SYNCS.PHASECHK.TRANS64.TRYWAIT P0, [R7+URZ], R2 ;  /* 0x00000002070075a7 */ /* 0x000e26000800017f */
[----:B------:R-:W-:-:S04]  /*101c0*/  ISETP.NE.AND P1, PT, R8, 0x4, PT ;  /* 0x000000040800780c */ /* 0x000fc80003f25270 */
[----:B------:R-:W-:Y:S02]  /*101d0*/  SEL R5, RZ, 0x1, P1 ;  /* 0x00000001ff057807 */ /* 0x000fe40000800000 */
[----:B------:R-:W-:Y:S02]  /*101e0*/  SEL R8, R8, RZ, P1 ;  /* 0x000000ff08087207 */ /* 0x000fe40000800000 */
[----:B------:R-:W-:-:S03]  /*101f0*/  LOP3.LUT R5, R0, R5, RZ, 0x3c, !PT ;  /* 0x0000000500057212 */ /* 0x000fc600078e3cff */
[----:B------:R-:W-:Y:S01]  /*10200*/  IMAD R9, R8, 0x8, R3 ;  /* 0x0000000808097824 */ /* 0x000fe200078e0203 */
[----:B------:R-:W-:Y:S01]  /*10210*/  SHF.L.U32 R4, R5, 0x1f, RZ ;  /* 0x0000001f05047819 */ /* 0x000fe200000006ff */
[----:B0-----:R-:W-:Y:S06]  /*10220*/  @!P0 BRA `(.L_x_317) ;  /* 0x0000000000ec8947 */ /* 0x001fec0003800000 */
.L_x_328:
[----:B------:R-:W1:Y:S01]  /*10230*/  SYNCS.PHASECHK.TRANS64.TRYWAIT P0, [R9+URZ], R4 ;  /* 0x00000004090075a7 */ /* 0x000e62000800017f */
[----:B------:R-:W-:-:S05]  /*10240*/  VIADD R0, R8, 0x1 ;  /* 0x0000000108007836 */ /* 0x000fca0000000000 */
[----:B------:R-:W-:-:S04]  /*10250*/  ISETP.NE.AND P1, PT, R0, 0x4, PT ;  /* 0x000000040000780c */ /* 0x000fc80003f25270 */
[----:B0-----:R-:W-:Y:S02]  /*10260*/  SEL R2, RZ, 0x1, P1 ;  /* 0x00000001ff027807 */ /* 0x001fe40000800000 */
[----:B------:R-:W-:Y:S02]  /*10270*/  SEL R0, R0, RZ, P1 ;  /* 0x000000ff00007207 */ /* 0x000fe40000800000 */
[----:B------:R-:W-:-:S03]  /*10280*/  LOP3.LUT R7, R5, R2, RZ, 0x3c, !PT ;  /* 0x0000000205077212 */ /* 0x000fc600078e3cff */
[----:B------:R-:W-:Y:S01]  /*10290*/  IMAD R6, R0, 0x8, R3 ;  /* 0x0000000800067824 */ /* 0x000fe200078e0203 */
[----:B------:R-:W-:Y:S01]  /*102a0*/  SHF.L.U32 R5, R7, 0x1f, RZ ;  /* 0x0000001f07057819 */ /* 0x000fe200000006ff */
[----:B-1----:R-:W-:Y:S06]  /*102b0*/  @!P0 BRA `(.L_x_318) ;  /* 0x0000000000dc8947 */ /* 0x002fec0003800000 */
.L_x_329:
[----:B------:R-:W1:Y:S01]  /*102c0*/  SYNCS.PHASECHK.TRANS64.TRYWAIT P0, [R6+URZ], R5 ;  /* 0x00000005060075a7 */ /* 0x000e62000800017f */
[----:B------:R-:W-:-:S05]  /*102d0*/  VIADD R0, R0, 0x1 ;  /* 0x0000000100007836 */ /* 0x000fca0000000000 */
[----:B------:R-:W-:-:S04]  /*102e0*/  ISETP.NE.AND P1, PT, R0, 0x4, PT ;  /* 0x000000040000780c */ /* 0x000fc80003f25270 */
[----:B------:R-:W-:Y:S02]  /*102f0*/  SEL R2, RZ, 0x1, P1 ;  /* 0x00000001ff027807 */ /* 0x000fe40000800000 */
[----:B------:R-:W-:Y:S02]  /*10300*/  SEL R0, R0, RZ, P1 ;  /* 0x000000ff00007207 */ /* 0x000fe40000800000 */
[----:B------:R-:W-:Y:S01]  /*10310*/  LOP3.LUT R2, R7, R2, RZ, 0x3c, !PT ;  /* 0x0000000207027212 */ /* 0x000fe200078e3cff */
[----:B-1----:R-:W-:Y:S06]  /*10320*/  @!P0 BRA `(.L_x_319) ;  /* 0x0000000000d48947 */ /* 0x002fec0003800000 */
.L_x_330:
[----:B------:R-:W-:Y:S01]  /*10330*/  IMAD R3, R0, 0x8, R3 ;  /* 0x0000000800037824 */ /* 0x000fe200078e0203 */
[----:B------:R-:W-:-:S07]  /*10340*/  SHF.L.U32 R0, R2, 0x1f, RZ ;  /* 0x0000001f02007819 */ /* 0x000fce00000006ff */
.L_x_320:
[----:B--2---:R2:W3:Y:S02]  /*10350*/  SYNCS.PHASECHK.TRANS64.TRYWAIT P0, [R3+URZ], R0 ;  /* 0x00000000030075a7 */ /* 0x0044e4000800017f */
[----:B---3--:R-:W-:Y:S05]  /*10360*/  @!P0 NANOSLEEP.SYNCS 0x989680 ;  /* 0x009896800000895d */ /* 0x008fea0003900000 */
[----:B------:R-:W3:Y:S02]  /*10370*/  @!P0 SYNCS.PHASECHK.TRANS64 P0, [R3+URZ], R0 ;  /* 0x00000000030085a7 */ /* 0x000ee4000800007f */
[----:B---3--:R-:W-:Y:S05]  /*10380*/  @!P0 BRA `(.L_x_320) ;  /* 0xfffffffc00f08947 */ /* 0x008fea000383ffff */
.L_x_315:
[----:B------:R-:W-:Y:S05]  /*10390*/  BSYNC B0 ;  /* 0x0000000000007941 */ /* 0x000fea0003800000 */
.L_x_314:
[----:B------:R-:W-:Y:S05]  /*103a0*/  EXIT ;  /* 0x000000000000794d */ /* 0x000fea0003800000 */
.L_x_21:
[----:B-1----:R-:W-:-:S04]  /*103b0*/  IMAD.U32 R3, RZ, RZ, UR6 ;  /* 0x00000006ff037e24 */ /* 0x002fc8000f8e00ff */
[----:B------:R1:W2:Y:S03]  /*103c0*/  SYNCS.PHASECHK.TRANS64.TRYWAIT P0, [R3+URZ], R0 ;  /* 0x00000000030075a7 */ /* 0x0002a6000800017f */
[----:B--2---:R-:W-:Y:S05]  /*103d0*/  @!P0 NANOSLEEP.SYNCS 0x989680 ;  /* 0x009896800000895d */ /* 0x004fea0003900000 */
[----:B------:R-:W2:Y:S02]  /*103e0*/  @!P0 SYNCS.PHASECHK.TRANS64 P0, [R3+URZ], R0 ;  /* 0x00000000030085a7 */ /* 0x000ea4000800007f */
[----:B--2---:R-:W-:Y:S05]  /*103f0*/  @!P0 BRA `(.L_x_21) ;  /* 0xfffffffc00ec8947 */ /* 0x004fea000383ffff */
[----:B------:R-:W-:Y:S05]  /*10400*/  BRA `(.L_x_20) ;  /* 0xffffff1800887947 */ /* 0x000fea000383ffff */
.L_x_27:
[----:B-----5:R1:W-:Y:S02]  /*10410*/  STL [R1+0x90], R0 ;  /* 0x0000900001007387 */ /* 0x0203e40000100800 */
[----:B-1----:R-:W-:-:S04]  /*10420*/  IMAD.U32 R0, RZ, RZ, UR9 ;  /* 0x00000009ff007e24 */ /* 0x002fc8000f8e00ff */
[----:B------:R1:W3:Y:S03]  /*10430*/  SYNCS.PHASECHK.TRANS64.TRYWAIT P0, [R0+URZ], R229 ;  /* 0x000000e5000075a7 */ /* 0x0002e6000800017f */
[----:B---3--:R-:W-:Y:S05]  /*10440*/  @!P0 NANOSLEEP.SYNCS 0x989680 ;  /* 0x009896800000895d */ /* 0x008fea0003900000 */
[----:B------:R1:W3:Y:S02]  /*10450*/  @!P0 SYNCS.PHASECHK.TRANS64 P0, [R0+URZ], R229 ;  /* 0x000000e5000085a7 */ /* 0x0002e4000800007f */
[----:B-1----:R1:W5:Y:S02]  /*10460*/  LDL.LU R0, [R1+0x90] ;  /* 0x0000900001007983 */ /* 0x0023640000300800 */
[----:B-1-3--:R-:W-:Y:S05]  /*10470*/  @!P0 BRA `(.L_x_27) ;  /* 0xfffffffc00e48947 */ /* 0x00afea000383ffff */
[----:B------:R-:W-:Y:S05]  /*10480*/  BRA `(.L_x_26) ;  /* 0xffffff2800fc7947 */ /* 0x000fea000383ffff */
.L_x_302:
[----:B------:R-:W-:Y:S01]  /*10490*/  BSSY B1, `(.L_x_321) ;  /* 0x0000006000017945 */ /* 0x000fe20003800000 */
[----:B------:R-:W-:-:S07]  /*104a0*/  IMAD.MOV.U32 R2, RZ, RZ, -0x1 ;  /* 0xffffffffff027424 */ /* 0x000fce00078e00ff */
[----:B------:R-:W-:Y:S05]  /*104b0*/  WARPSYNC.COLLECTIVE R2, `(.L_x_322) ;  /* 0x00000000020c7348 */ /* 0x000fea0003c00000 */
[----:B------:R-:W-:Y:S02]  /*104c0*/  ELECT P0, UR62, PT ;  /* 0x00000000003e782f */ /* 0x000fe40003800000 */
[----:B------:R-:W-:Y:S01]  /*104d0*/  MOV R2, UR62 ;  /* 0x0000003e00027c02 */ /* 0x000fe20008000f00 */
[----:B------:R-:W-:Y:S10]  /*104e0*/  ENDCOLLECTIVE ;  /* 0x000000000000791b */ /* 0x000ff40003800000 */
.L_x_322:
[----:B------:R-:W-:Y:S05]  /*104f0*/  BSYNC B1 ;  /* 0x0000000000017941 */ /* 0x000fea0003800000 */
.L_x_321:
[----:B------:R-:W-:Y:S05]  /*10500*/  BRA `(.L_x_323) ;  /* 0xfffffff000007947 */ /* 0x000fea000383ffff */
.L_x_305:
[----:B0-----:R0:W2:Y:S02]  /*10510*/  SYNCS.PHASECHK.TRANS64.TRYWAIT P0, [R11+URZ+0x20], R4 ;  /* 0x000020040b0075a7 */ /* 0x0010a4000800017f */
[----:B--2---:R-:W-:Y:S05]  /*10520*/  @!P0 NANOSLEEP.SYNCS 0x989680 ;  /* 0x009896800000895d */ /* 0x004fea0003900000 */
[----:B------:R-:W2:Y:S02]  /*10530*/  @!P0 SYNCS.PHASECHK.TRANS64 P0, [R11+URZ+0x20], R4 ;  /* 0x000020040b0085a7 */ /* 0x000ea4000800007f */
[----:B--2---:R-:W-:Y:S05]  /*10540*/  @!P0 BRA `(.L_x_305) ;  /* 0xfffffffc00f08947 */ /* 0x004fea000383ffff */
[----:B------:R-:W-:Y:S05]  /*10550*/  BRA `(.L_x_324) ;  /* 0xfffffff000407947 */ /* 0x000fea000383ffff */
.L_x_313:
[----:B------:R-:W-:Y:S01]  /*10560*/  BSSY B0, `(.L_x_325) ;  /* 0x0000006000007945 */ /* 0x000fe20003800000 */
[----:B------:R-:W-:-:S07]  /*10570*/  IMAD.MOV.U32 R2, RZ, RZ, -0x1 ;  /* 0xffffffffff027424 */ /* 0x000fce00078e00ff */
[----:B------:R-:W-:Y:S05]  /*10580*/  WARPSYNC.COLLECTIVE R2, `(.L_x_326) ;  /* 0x00000000020c7348 */ /* 0x000fea0003c00000 */
[----:B------:R-:W-:Y:S02]  /*10590*/  ELECT P0, UR62, PT ;  /* 0x00000000003e782f */ /* 0x000fe40003800000 */
[----:B------:R-:W-:Y:S01]  /*105a0*/  MOV R2, UR62 ;  /* 0x0000003e00027c02 */ /* 0x000fe20008000f00 */
[----:B------:R-:W-:Y:S10]  /*105b0*/  ENDCOLLECTIVE ;  /* 0x000000000000791b */ /* 0x000ff40003800000 */
.L_x_326:
[----:B------:R-:W-:Y:S05]  /*105c0*/  BSYNC B0 ;  /* 0x0000000000007941 */ /* 0x000fea0003800000 */
.L_x_325:
[----:B------:R-:W-:Y:S05]  /*105d0*/  BRA `(.L_x_327) ;  /* 0xfffffff800bc7947 */ /* 0x000fea000383ffff */
.L_x_317:
[----:B0-----:R0:W1:Y:S02]  /*105e0*/  SYNCS.PHASECHK.TRANS64.TRYWAIT P0, [R7+URZ], R2 ;  /* 0x00000002070075a7 */ /* 0x001064000800017f */
[----:B-1----:R-:W-:Y:S05]  /*105f0*/  @!P0 NANOSLEEP.SYNCS 0x989680 ;  /* 0x009896800000895d */ /* 0x002fea0003900000 */
[----:B------:R-:W1:Y:S02]  /*10600*/  @!P0 SYNCS.PHASECHK.TRANS64 P0, [R7+URZ], R2 ;  /* 0x00000002070085a7 */ /* 0x000e64000800007f */
[----:B-1----:R-:W-:Y:S05]  /*10610*/  @!P0 BRA `(.L_x_317) ;  /* 0xfffffffc00f08947 */ /* 0x002fea000383ffff */
[----:B------:R-:W-:Y:S05]  /*10620*/  BRA `(.L_x_328) ;  /* 0xfffffffc00007947 */ /* 0x000fea000383ffff */
.L_x_318:
[----:B0-----:R0:W1:Y:S02]  /*10630*/  SYNCS.PHASECHK.TRANS64.TRYWAIT P0, [R9+URZ], R4 ;  /* 0x00000004090075a7 */ /* 0x001064000800017f */
[----:B-1----:R-:W-:Y:S05]  /*10640*/  @!P0 NANOSLEEP.SYNCS 0x989680 ;  /* 0x009896800000895d */ /* 0x002fea0003900000 */
[----:B------:R-:W1:Y:S02]  /*10650*/  @!P0 SYNCS.PHASECHK.TRANS64 P0, [R9+URZ], R4 ;  /* 0x00000004090085a7 */ /* 0x000e64000800007f */
[----:B-1----:R-:W-:Y:S05]  /*10660*/  @!P0 BRA `(.L_x_318) ;  /* 0xfffffffc00f08947 */ /* 0x002fea000383ffff */
[----:B------:R-:W-:Y:S05]  /*10670*/  BRA `(.L_x_329) ;  /* 0xfffffffc00107947 */ /* 0x000fea000383ffff */
.L_x_319:
[----:B-1----:R1:W2:Y:S02]  /*10680*/  SYNCS.PHASECHK.TRANS64.TRYWAIT P0, [R6+URZ], R5 ;  /* 0x00000005060075a7 */ /* 0x0022a4000800017f */
[----:B--2---:R-:W-:Y:S05]  /*10690*/  @!P0 NANOSLEEP.SYNCS 0x989680 ;  /* 0x009896800000895d */ /* 0x004fea0003900000 */
[----:B------:R-:W2:Y:S02]  /*106a0*/  @!P0 SYNCS.PHASECHK.TRANS64 P0, [R6+URZ], R5 ;  /* 0x00000005060085a7 */ /* 0x000ea4000800007f */
[----:B--2---:R-:W-:Y:S05]  /*106b0*/  @!P0 BRA `(.L_x_319) ;  /* 0xfffffffc00f08947 */ /* 0x004fea000383ffff */
[----:B------:R-:W-:Y:S05]  /*106c0*/  BRA `(.L_x_330) ;  /* 0xfffffffc00187947 */ /* 0x000fea000383ffff */
.L_x_331:
[----:B------:R-:W-:-:S00]  /*106d0*/  BRA `(.L_x_331) ;  /* 0xfffffffc00fc7947 */ /* 0x000fc0000383ffff */
[----:B------:R-:W-:-:S00]  /*106e0*/  NOP ;  /* 0x0000000000007918 */ /* 0x000fc00000000000 */
        /* <DEDUP_REMOVED lines=9> */
.L_x_332:


//--------------------- .nv.shared._ZN7cutlass13device_kernelINS_4gemm6kernel13GemmUniversalIN4cute5tupleIJiiiiEEENS1_10collective13CollectiveMmaINS1_37MainloopSm90TmaGmmaWarpSpecializedFP8ILi4ENS5_IJNS4_1CILi2EEESB_NSA_ILi1EEEEEENS1_35KernelTmaWarpSpecializedCooperativeEEENS5_IJNSA_ILi128EEENSA_ILi256EEENSA_ILi64EEEEEENS_12float_e5m2_tENS5_IJlSC_lEEESK_SL_NS4_8TiledMMAINS4_8MMA_AtomIJNS4_4SM904GMMA31MMA_64x256x32_F32E5M2E5M2_SS_TNILNSP_7ScaleInE1ELSR_1EEEEEENS4_6LayoutINS5_IJSB_SC_SC_EEENS5_IJSC_NSA_ILi0EEESW_EEEEENS5_IJNS4_10UnderscoreESZ_SZ_EEEEENS4_23SM90_TMA_LOAD_MULTICASTENS4_14ComposedLayoutINS4_7SwizzleILi2ELi4ELi3EEENS4_18smem_ptr_flag_bitsILi8EEENSU_INS5_IJNSA_ILi8EEESI_EEENS5_IJSI_SC_EEEEEEEvNS4_8identityES12_S1C_vS1D_EENS_8epilogue10collective6detail29Sm90TmaWarpSpecializedAdapterINS1G_15DefaultEpilogueISK_SL_SL_NS1F_6thread17LinearCombinationISK_Li1EffLNS1K_9ScaleType4KindE0ELNS_15FloatRoundStyleE2ESK_EENS1_15EpilogueDefaultEEEEEvvEEEEvNT_6ParamsE --------------------------
	.section	.nv.shared._ZN7cutlass13device_kernelINS_4gemm6kernel13GemmUniversalIN4cute5tupleIJiiiiEEENS1_10collective13CollectiveMmaINS1_37MainloopSm90TmaGmmaWarpSpecializedFP8ILi4ENS5_IJNS4_1CILi2EEESB_NSA_ILi1EEEEEENS1_35KernelTmaWarpSpecializedCooperativeEEENS5_IJNSA_ILi128EEENSA_ILi256EEENSA_ILi64EEEEEENS_12float_e5m2_tENS5_IJlSC_lEEESK_SL_NS4_8TiledMMAINS4_8MMA_AtomIJNS4_4SM904GMMA31MMA_64x256x32_F32E5M2E5M2_SS_TNILNSP_7ScaleInE1ELSR_1EEEEEENS4_6LayoutINS5_IJSB_SC_SC_EEENS5_IJSC_NSA_ILi0EEESW_EEEEENS5_IJNS4_10UnderscoreESZ_SZ_EEEEENS4_23SM90_TMA_LOAD_MULTICASTENS4_14ComposedLayoutINS4_7SwizzleILi2ELi4ELi3EEENS4_18smem_ptr_flag_bitsILi8EEENSU_INS5_IJNSA_ILi8EEESI_EEENS5_IJSI_SC_EEEEEEEvNS4_8identityES12_S1C_vS1D_EENS_8epilogue10collective6detail29Sm90TmaWarpSpecializedAdapterINS1G_15DefaultEpilogueISK_SL_SL_NS1F_6thread17LinearCombinationISK_Li1EffLNS1K_9ScaleType4KindE0ELNS_15FloatRoundStyleE2ESK_EENS1_15EpilogueDefaultEEEEEvvEEEEvNT_6ParamsE,"aw",@nobits
	.sectionflags	@""
	.align	16
	.zero		1024


//--------------------- .nv.shared.reserved.0     --------------------------
	.section	.nv.shared.reserved.0,"aw",@nobits
	.weak		__nv_reservedSMEM_offset_0_alias
	.size		__nv_reservedSMEM_offset_0_alias, 0, 0
	.other		__nv_reservedSMEM_offset_0_alias,@"STO_CUDA_RESERVED_SHARED STV_DEFAULT"
__nv_reservedSMEM_offset_0_alias:
	.zero		0


//--------------------- .nv.global                --------------------------
	.section	.nv.global,"aw",@nobits
.nv.global:
	.type		_ZN39_INTERNAL_4204ec1c_4_k_cu_b54573f0_54764cute1_E,@object
	.size		_ZN39_INTERNAL_4204ec1c_4_k_cu_b54573f0_54764cute1_E,(_ZN39_INTERNAL_4204ec1c_4_k_cu_b54573f0_54764cuda3std3__45__cpo6cbeginE - _ZN39_INTERNAL_4204ec1c_4_k_cu_b54573f0_54764cute1_E)
_ZN39_INTERNAL_4204ec1c_4_k_cu_b54573f0_54764cute1_E:
	.zero		1
	.type		_ZN39_INTERNAL_4204ec1c_4_k_cu_b54573f0_54764cuda3std3__45__cpo6cbeginE,@object
	.size		_ZN39_INTERNAL_4204ec1c_4_k_cu_b54573f0_54764cuda3std3__45__cpo6cbeginE,(_ZN39_INTERNAL_4204ec1c_4_k_cu_b54573f0_54764cuda3std3__48in_placeE - _ZN39_INTERNAL_4204ec1c_4_k_cu_b54573f0_54764cuda3std3__45__cpo6cbeginE)
_ZN39_INTERNAL_4204ec1c_4_k_cu_b54573f0_54764cuda3std3__45__cpo6cbeginE:
	.zero		1
	.type		_ZN39_INTERNAL_4204ec1c_4_k_cu_b54573f0_54764cuda3std3__48in_placeE,@object
	.size		_ZN39_INTERNAL_4204ec1c_4_k_cu_b54573f0_54764cuda3std3__48in_placeE,(_ZN39_INTERNAL_4204ec1c_4_k_cu_b54573f0_54764cuda3std6ranges3__45__cpo9iter_moveE - _ZN39_INTERNAL_4204ec1c_4_k_cu_b54573f0_54764cuda3std3__48in_placeE)
_ZN39_INTERNAL_4204ec1c_4_k_cu_b54573f0_54764cuda3std3__48in_placeE:
	.zero		1
	.type		_ZN39_INTERNAL_4204ec1c_4_k_cu_b54573f0_54764cuda3std6ranges3__45__cpo9iter_moveE,@object
	.size		_ZN39_INTERNAL_4204ec1c_4_k_cu_b54573f0_54764cuda3std6ranges3__45__cpo9iter_moveE,(_ZN39_INTERNAL_4204ec1c_4_k_cu_b54573f0_54764cuda3std3__45__cpo5beginE - _ZN39_INTERNAL_4204ec1c_4_k_cu_b54573f0_54764cuda3std6ranges3__45__cpo9iter_moveE)
_ZN39_INTERNAL_4204ec1c_4_k_cu_b54573f0_54764cuda3std6ranges3__45__cpo9iter_moveE:
	.zero		1
	.type		_ZN39_INTERNAL_4204ec1c_4_k_cu_b54573f0_54764cuda3std3__45__cpo5beginE,@object
	.size		_ZN39_INTERNAL_4204ec1c_4_k_cu_b54573f0_54764cuda3std3__45__cpo5beginE,(_ZN39_INTERNAL_4204ec1c_4_k_cu_b54573f0_54764cuda3std3__441_GLOBAL__N__4204ec1c_4_k_cu_b54573f0_54766ignoreE - _ZN39_INTERNAL_4204ec1c_4_k_cu_b54573f0_54764cuda3std3__45__cpo5beginE)
_ZN39_INTERNAL_4204ec1c_4_k_cu_b54573f0_54764cuda3std3__45__cpo5beginE:
	.zero		1
	.type		_ZN39_INTERNAL_4204ec1c_4_k_cu_b54573f0_54764cuda3std3__441_GLOBAL__N__4204ec1c_4_k_cu_b54573f0_54766ignoreE,@object
	.size		_ZN39_INTERNAL_4204ec1c_4_k_cu_b54573f0_54764cuda3std3__441_GLOBAL__N__4204ec1c_4_k_cu_b54573f0_54766ignoreE,(_ZN39_INTERNAL_4204ec1c_4_k_cu_b54573f0_54764cute7productE - _ZN39_INTERNAL_4204ec1c_4_k_cu_b54573f0_54764cuda3std3__441_GLOBAL__N__4204ec1c_4_k_cu_b54573f0_54766ignoreE)
_ZN39_INTERNAL_4204ec1c_4_k_cu_b54573f0_54764cuda3std3__441_GLOBAL__N__4204ec1c_4_k_cu_b54573f0_54766ignoreE:
	.zero		1
	.type		_ZN39_INTERNAL_4204ec1c_4_k_cu_b54573f0_54764cute7productE,@object
	.size		_ZN39_INTERNAL_4204ec1c_4_k_cu_b54573f0_54764cute7productE,(_ZN39_INTERNAL_4204ec1c_4_k_cu_b54573f0_54764cuda3std3__45__cpo3endE - _ZN39_INTERNAL_4204ec1c_4_k_cu_b54573f0_54764cute7productE)
_ZN39_INTERNAL_4204ec1c_4_k_cu_b54573f0_54764cute7productE:
	.zero		1
	.type		_ZN39_INTERNAL_4204ec1c_4_k_cu_b54573f0_54764cuda3std3__45__cpo3endE,@object
	.size		_ZN39_INTERNAL_4204ec1c_4_k_cu_b54573f0_54764cuda3std3__45__cpo3endE,(_ZN39_INTERNAL_4204ec1c_4_k_cu_b54573f0_54764cuda3std3__419piecewise_constructE - _ZN39_INTERNAL_4204ec1c_4_k_cu_b54573f0_54764cuda3std3__45__cpo3endE)
_ZN39_INTERNAL_4204ec1c_4_k_cu_b54573f0_54764cuda3std3__45__cpo3endE:
	.zero		1
	.type		_ZN39_INTERNAL_4204ec1c_4_k_cu_b54573f0_54764cuda3std3__419piecewise_constructE,@object
	.size		_ZN39_INTERNAL_4204ec1c_4_k_cu_b54573f0_54764cuda3std3__419piecewise_constructE,(_ZN39_INTERNAL_4204ec1c_4_k_cu_b54573f0_54764cuda3std3__45__cpo4cendE - _ZN39_INTERNAL_4204ec1c_4_k_cu_b54573f0_54764cuda3std3__419piecewise_constructE)
_ZN39_INTERNAL_4204ec1c_4_k_cu_b54573f0_54764cuda3std3__419piecewise_constructE:
	.zero		1
	.type		_ZN39_INTERNAL_4204ec1c_4_k_cu_b54573f0_54764cuda3std3__45__cpo4cendE,@object
	.size		_ZN39_INTERNAL_4204ec1c_4_k_cu_b54573f0_54764cuda3std3__45__cpo4cendE,(_ZN39_INTERNAL_4204ec1c_4_k_cu_b54573f0_54764cuda3std6ranges3__45__cpo4swapE - _ZN39_INTERNAL_4204ec1c_4_k_cu_b54573f0_54764cuda3std3__45__cpo4cendE)
_ZN39_INTERNAL_4204ec1c_4_k_cu_b54573f0_54764cuda3std3__45__cpo4cendE:
	.zero		1
	.type		_ZN39_INTERNAL_4204ec1c_4_k_cu_b54573f0_54764cuda3std6ranges3__45__cpo4swapE,@object
	.size		_ZN39_INTERNAL_4204ec1c_4_k_cu_b54573f0_54764cuda3std6ranges3__45__cpo4swapE,(.L_7 - _ZN39_INTERNAL_4204ec1c_4_k_cu_b54573f0_54764cuda3std6ranges3__45__cpo4swapE)
_ZN39_INTERNAL_4204ec1c_4_k_cu_b54573f0_54764cuda3std6ranges3__45__cpo4swapE:
	.zero		1
.L_7:


//--------------------- .nv.constant0._ZN7cutlass13device_kernelINS_4gemm6kernel13GemmUniversalIN4cute5tupleIJiiiiEEENS1_10collective13CollectiveMmaINS1_37MainloopSm90TmaGmmaWarpSpecializedFP8ILi4ENS5_IJNS4_1CILi2EEESB_NSA_ILi1EEEEEENS1_35KernelTmaWarpSpecializedCooperativeEEENS5_IJNSA_ILi128EEENSA_ILi256EEENSA_ILi64EEEEEENS_12float_e5m2_tENS5_IJlSC_lEEESK_SL_NS4_8TiledMMAINS4_8MMA_AtomIJNS4_4SM904GMMA31MMA_64x256x32_F32E5M2E5M2_SS_TNILNSP_7ScaleInE1ELSR_1EEEEEENS4_6LayoutINS5_IJSB_SC_SC_EEENS5_IJSC_NSA_ILi0EEESW_EEEEENS5_IJNS4_10UnderscoreESZ_SZ_EEEEENS4_23SM90_TMA_LOAD_MULTICASTENS4_14ComposedLayoutINS4_7SwizzleILi2ELi4ELi3EEENS4_18smem_ptr_flag_bitsILi8EEENSU_INS5_IJNSA_ILi8EEESI_EEENS5_IJSI_SC_EEEEEEEvNS4_8identityES12_S1C_vS1D_EENS_8epilogue10collective6detail29Sm90TmaWarpSpecializedAdapterINS1G_15DefaultEpilogueISK_SL_SL_NS1F_6thread17LinearCombinationISK_Li1EffLNS1K_9ScaleType4KindE0ELNS_15FloatRoundStyleE2ESK_EENS1_15EpilogueDefaultEEEEEvvEEEEvNT_6ParamsE --------------------------
	.section	.nv.constant0._ZN7cutlass13device_kernelINS_4gemm6kernel13GemmUniversalIN4cute5tupleIJiiiiEEENS1_10collective13CollectiveMmaINS1_37MainloopSm90TmaGmmaWarpSpecializedFP8ILi4ENS5_IJNS4_1CILi2EEESB_NSA_ILi1EEEEEENS1_35KernelTmaWarpSpecializedCooperativeEEENS5_IJNSA_ILi128EEENSA_ILi256EEENSA_ILi64EEEEEENS_12float_e5m2_tENS5_IJlSC_lEEESK_SL_NS4_8TiledMMAINS4_8MMA_AtomIJNS4_4SM904GMMA31MMA_64x256x32_F32E5M2E5M2_SS_TNILNSP_7ScaleInE1ELSR_1EEEEEENS4_6LayoutINS5_IJSB_SC_SC_EEENS5_IJSC_NSA_ILi0EEESW_EEEEENS5_IJNS4_10UnderscoreESZ_SZ_EEEEENS4_23SM90_TMA_LOAD_MULTICASTENS4_14ComposedLayoutINS4_7SwizzleILi2ELi4ELi3EEENS4_18smem_ptr_flag_bitsILi8EEENSU_INS5_IJNSA_ILi8EEESI_EEENS5_IJSI_SC_EEEEEEEvNS4_8identityES12_S1C_vS1D_EENS_8epilogue10collective6detail29Sm90TmaWarpSpecializedAdapterINS1G_15DefaultEpilogueISK_SL_SL_NS1F_6thread17LinearCombinationISK_Li1EffLNS1K_9ScaleType4KindE0ELNS_15FloatRoundStyleE2ESK_EENS1_15EpilogueDefaultEEEEEvvEEEEvNT_6ParamsE,"a",@progbits
	.sectionflags	@""
	.align	4
.nv.constant0._ZN7cutlass13device_kernelINS_4gemm6kernel13GemmUniversalIN4cute5tupleIJiiiiEEENS1_10collective13CollectiveMmaINS1_37MainloopSm90TmaGmmaWarpSpecializedFP8ILi4ENS5_IJNS4_1CILi2EEESB_NSA_ILi1EEEEEENS1_35KernelTmaWarpSpecializedCooperativeEEENS5_IJNSA_ILi128EEENSA_ILi256EEENSA_ILi64EEEEEENS_12float_e5m2_tENS5_IJlSC_lEEESK_SL_NS4_8TiledMMAINS4_8MMA_AtomIJNS4_4SM904GMMA31MMA_64x256x32_F32E5M2E5M2_SS_TNILNSP_7ScaleInE1ELSR_1EEEEEENS4_6LayoutINS5_IJSB_SC_SC_EEENS5_IJSC_NSA_ILi0EEESW_EEEEENS5_IJNS4_10UnderscoreESZ_SZ_EEEEENS4_23SM90_TMA_LOAD_MULTICASTENS4_14ComposedLayoutINS4_7SwizzleILi2ELi4ELi3EEENS4_18smem_ptr_flag_bitsILi8EEENSU_INS5_IJNSA_ILi8EEESI_EEENS5_IJSI_SC_EEEEEEEvNS4_8identityES12_S1C_vS1D_EENS_8epilogue10collective6detail29Sm90TmaWarpSpecializedAdapterINS1G_15DefaultEpilogueISK_SL_SL_NS1F_6thread17LinearCombinationISK_Li1EffLNS1K_9ScaleType4KindE0ELNS_15FloatRoundStyleE2ESK_EENS1_15EpilogueDefaultEEEEEvvEEEEvNT_6ParamsE:
	.zero		1664


//--------------------- SYMBOLS --------------------------

	.type		.nv.reservedSmem.offset0,@object
	.size		.nv.reservedSmem.offset0,0x4
